	.target	sm_100a

	.elftype	@"ET_EXEC"


//--------------------- .note.nv.tkinfo           --------------------------
	.section	.note.nv.tkinfo,"",@"SHT_NOTE"
	.sectionflags	@"SHF_NOTE_NV_TKINFO"
	.tkinfo
        /*0018*/ 	.word	0x00000002
        /*0030*/ 	.string	""
        /*0030*/ 	.string	"ptxas"
        /*0030*/ 	.string	"Cuda compilation tools, release 13.0, V13.0.88"
        /*0030*/ 	.string	"Build cuda_13.0.r13.0/compiler.36424714_0"
        /*0030*/ 	.string	"-arch sm_100a -m 64 "



//--------------------- .note.nv.cuinfo           --------------------------
	.section	.note.nv.cuinfo,"",@"SHT_NOTE"
	.sectionflags	@"SHF_NOTE_NV_CUINFO"
        /*0018*/ 	.short	0x0002
        /*001a*/ 	.short	0x0064
        /*001c*/ 	.short	0x0082
	.zero		2


//--------------------- .nv.info                  --------------------------
	.section	.nv.info,"",@"SHT_CUDA_INFO"
	.align	4


	//----- nvinfo : EIATTR_REGCOUNT
	.align		4
        /*0000*/ 	.byte	0x04, 0x2f
        /*0002*/ 	.short	(.L_19 - .L_18)
	.align		4
.L_18:
        /*0004*/ 	.word	index@(_ZN7cutlass13device_kernelINS_4gemm6kernel13GemmUniversalIN4cute5tupleIJiiiiEEENS1_10collective13CollectiveMmaINS1_35MainloopSm100TmaUmmaWarpSpecializedILi17ELi2ELi4ENS5_IJNS4_1CILi1EEESB_SB_EEEEENS5_IJNSA_ILi64EEENSA_ILi128EEESE_EEENS_12float_e5m2_tENS5_IJlSB_lEEESH_NS5_IJSB_llEEENS4_8TiledMMAINS4_8MMA_AtomIJNS4_10MMA_TraitsINS4_19SM100_MMA_F8F6F4_SSEJSH_SH_fSE_SF_NS4_17integral_constantINS4_4UMMA5MajorELSQ_0EEENSO_ISQ_LSQ_1EEENSO_INSP_7ScaleInELST_0EEESU_EEEEEENS4_6LayoutISC_NS5_IJNSA_ILi0EEESY_SY_EEEEENS5_IJNS4_10UnderscoreES11_S11_EEEEENS4_13SM90_TMA_LOADENS4_14ComposedLayoutINS4_7SwizzleILi2ELi4ELi3EEENS4_18smem_ptr_flag_bitsILi8EEENSX_INS5_IJNSA_ILi8EEESE_EEENS5_IJSE_SB_EEEEEEEvNS4_8identityES14_NS15_INS16_ILi3ELi4ELi3EEES19_NSX_INS5_IJSF_S1A_EEENS5_IJSB_SF_EEEEEEEvS1F_EENS_8epilogue10collective18CollectiveEpilogueINS1M_23Sm100TmaWarpSpecializedILi2ELi2ELi32ELb0ELb0EEEJSG_NS5_IJNSX_ISE_SB_EES1R_EEESH_SI_SH_SI_NS1M_6fusion15FusionCallbacksIS1Q_NS1T_17LinearCombinationISH_fSH_fLNS_15FloatRoundStyleE2EEESG_S1S_JEEENS4_5SM1004TMEM4LOAD26SM100_TMEM_LOAD_16dp32b32xES14_S1E_NS4_39AutoVectorizingCopyWithAssumedAlignmentILi128EEENS4_14SM90_TMA_STOREES1E_S24_S24_EEEvvEEEEvNT_6ParamsE)
        /*0008*/ 	.word	0x00000080


	//----- nvinfo : EIATTR_FRAME_SIZE
	.align		4
.L_19:
        /*000c*/ 	.byte	0x04, 0x11
        /*000e*/ 	.short	(.L_21 - .L_20)
	.align		4
.L_20:
        /*0010*/ 	.word	index@($__internal_2_$__cuda_sm10x_tcgen05_guardrail_trap_unallocated_columns_being_dealloced)
        /*0014*/ 	.word	0x00000000


	//----- nvinfo : EIATTR_FRAME_SIZE
	.align		4
.L_21:
        /*0018*/ 	.byte	0x04, 0x11
        /*001a*/ 	.short	(.L_23 - .L_22)
	.align		4
.L_22:
        /*001c*/ 	.word	index@($__internal_1_$__cuda_sm10x_tcgen05_guardrail_trap_phase_invalid_during_alloc)
        /*0020*/ 	.word	0x00000000


	//----- nvinfo : EIATTR_FRAME_SIZE
	.align		4
.L_23:
        /*0024*/ 	.byte	0x04, 0x11
        /*0026*/ 	.short	(.L_25 - .L_24)
	.align		4
.L_24:
        /*0028*/ 	.word	index@($__internal_0_$__cuda_sm10x_tcgen05_guardrail_trap_col_being_dealloced_not_returned_by_alloc)
        /*002c*/ 	.word	0x00000000


	//----- nvinfo : EIATTR_FRAME_SIZE
	.align		4
.L_25:
        /*0030*/ 	.byte	0x04, 0x11
        /*0032*/ 	.short	(.L_27 - .L_26)
	.align		4
.L_26:
        /*0034*/ 	.word	index@(_ZN7cutlass13device_kernelINS_4gemm6kernel13GemmUniversalIN4cute5tupleIJiiiiEEENS1_10collective13CollectiveMmaINS1_35MainloopSm100TmaUmmaWarpSpecializedILi17ELi2ELi4ENS5_IJNS4_1CILi1EEESB_SB_EEEEENS5_IJNSA_ILi64EEENSA_ILi128EEESE_EEENS_12float_e5m2_tENS5_IJlSB_lEEESH_NS5_IJSB_llEEENS4_8TiledMMAINS4_8MMA_AtomIJNS4_10MMA_TraitsINS4_19SM100_MMA_F8F6F4_SSEJSH_SH_fSE_SF_NS4_17integral_constantINS4_4UMMA5MajorELSQ_0EEENSO_ISQ_LSQ_1EEENSO_INSP_7ScaleInELST_0EEESU_EEEEEENS4_6LayoutISC_NS5_IJNSA_ILi0EEESY_SY_EEEEENS5_IJNS4_10UnderscoreES11_S11_EEEEENS4_13SM90_TMA_LOADENS4_14ComposedLayoutINS4_7SwizzleILi2ELi4ELi3EEENS4_18smem_ptr_flag_bitsILi8EEENSX_INS5_IJNSA_ILi8EEESE_EEENS5_IJSE_SB_EEEEEEEvNS4_8identityES14_NS15_INS16_ILi3ELi4ELi3EEES19_NSX_INS5_IJSF_S1A_EEENS5_IJSB_SF_EEEEEEEvS1F_EENS_8epilogue10collective18CollectiveEpilogueINS1M_23Sm100TmaWarpSpecializedILi2ELi2ELi32ELb0ELb0EEEJSG_NS5_IJNSX_ISE_SB_EES1R_EEESH_SI_SH_SI_NS1M_6fusion15FusionCallbacksIS1Q_NS1T_17LinearCombinationISH_fSH_fLNS_15FloatRoundStyleE2EEESG_S1S_JEEENS4_5SM1004TMEM4LOAD26SM100_TMEM_LOAD_16dp32b32xES14_S1E_NS4_39AutoVectorizingCopyWithAssumedAlignmentILi128EEENS4_14SM90_TMA_STOREES1E_S24_S24_EEEvvEEEEvNT_6ParamsE)
        /*0038*/ 	.word	0x00000000


	//----- nvinfo : EIATTR_MIN_STACK_SIZE
	.align		4
.L_27:
        /*003c*/ 	.byte	0x04, 0x12
        /*003e*/ 	.short	(.L_29 - .L_28)
	.align		4
.L_28:
        /*0040*/ 	.word	index@(_ZN7cutlass13device_kernelINS_4gemm6kernel13GemmUniversalIN4cute5tupleIJiiiiEEENS1_10collective13CollectiveMmaINS1_35MainloopSm100TmaUmmaWarpSpecializedILi17ELi2ELi4ENS5_IJNS4_1CILi1EEESB_SB_EEEEENS5_IJNSA_ILi64EEENSA_ILi128EEESE_EEENS_12float_e5m2_tENS5_IJlSB_lEEESH_NS5_IJSB_llEEENS4_8TiledMMAINS4_8MMA_AtomIJNS4_10MMA_TraitsINS4_19SM100_MMA_F8F6F4_SSEJSH_SH_fSE_SF_NS4_17integral_constantINS4_4UMMA5MajorELSQ_0EEENSO_ISQ_LSQ_1EEENSO_INSP_7ScaleInELST_0EEESU_EEEEEENS4_6LayoutISC_NS5_IJNSA_ILi0EEESY_SY_EEEEENS5_IJNS4_10UnderscoreES11_S11_EEEEENS4_13SM90_TMA_LOADENS4_14ComposedLayoutINS4_7SwizzleILi2ELi4ELi3EEENS4_18smem_ptr_flag_bitsILi8EEENSX_INS5_IJNSA_ILi8EEESE_EEENS5_IJSE_SB_EEEEEEEvNS4_8identityES14_NS15_INS16_ILi3ELi4ELi3EEES19_NSX_INS5_IJSF_S1A_EEENS5_IJSB_SF_EEEEEEEvS1F_EENS_8epilogue10collective18CollectiveEpilogueINS1M_23Sm100TmaWarpSpecializedILi2ELi2ELi32ELb0ELb0EEEJSG_NS5_IJNSX_ISE_SB_EES1R_EEESH_SI_SH_SI_NS1M_6fusion15FusionCallbacksIS1Q_NS1T_17LinearCombinationISH_fSH_fLNS_15FloatRoundStyleE2EEESG_S1S_JEEENS4_5SM1004TMEM4LOAD26SM100_TMEM_LOAD_16dp32b32xES14_S1E_NS4_39AutoVectorizingCopyWithAssumedAlignmentILi128EEENS4_14SM90_TMA_STOREES1E_S24_S24_EEEvvEEEEvNT_6ParamsE)
        /*0044*/ 	.word	0x00000000
.L_29:


//--------------------- .nv.compat                --------------------------
	.section	.nv.compat,"",@"SHT_CUDA_COMPAT_INFO"
	.align	4
        /*0000*/ 	.byte	0x02, 0x09, 0x01, 0x00, 0x02, 0x02, 0x02, 0x00, 0x02, 0x05, 0x05, 0x00, 0x03, 0x07, 0x01, 0x01
        /*0010*/ 	.byte	0x02, 0x03, 0x01, 0x00, 0x02, 0x06, 0x01, 0x00, 0x04, 0x0b, 0x08, 0x00, 0x09, 0x00, 0x00, 0x00
        /*0020*/ 	.byte	0x00, 0x00, 0x00, 0x00


//--------------------- .nv.info._ZN7cutlass13device_kernelINS_4gemm6kernel13GemmUniversalIN4cute5tupleIJiiiiEEENS1_10collective13CollectiveMmaINS1_35MainloopSm100TmaUmmaWarpSpecializedILi17ELi2ELi4ENS5_IJNS4_1CILi1EEESB_SB_EEEEENS5_IJNSA_ILi64EEENSA_ILi128EEESE_EEENS_12float_e5m2_tENS5_IJlSB_lEEESH_NS5_IJSB_llEEENS4_8TiledMMAINS4_8MMA_AtomIJNS4_10MMA_TraitsINS4_19SM100_MMA_F8F6F4_SSEJSH_SH_fSE_SF_NS4_17integral_constantINS4_4UMMA5MajorELSQ_0EEENSO_ISQ_LSQ_1EEENSO_INSP_7ScaleInELST_0EEESU_EEEEEENS4_6LayoutISC_NS5_IJNSA_ILi0EEESY_SY_EEEEENS5_IJNS4_10UnderscoreES11_S11_EEEEENS4_13SM90_TMA_LOADENS4_14ComposedLayoutINS4_7SwizzleILi2ELi4ELi3EEENS4_18smem_ptr_flag_bitsILi8EEENSX_INS5_IJNSA_ILi8EEESE_EEENS5_IJSE_SB_EEEEEEEvNS4_8identityES14_NS15_INS16_ILi3ELi4ELi3EEES19_NSX_INS5_IJSF_S1A_EEENS5_IJSB_SF_EEEEEEEvS1F_EENS_8epilogue10collective18CollectiveEpilogueINS1M_23Sm100TmaWarpSpecializedILi2ELi2ELi32ELb0ELb0EEEJSG_NS5_IJNSX_ISE_SB_EES1R_EEESH_SI_SH_SI_NS1M_6fusion15FusionCallbacksIS1Q_NS1T_17LinearCombinationISH_fSH_fLNS_15FloatRoundStyleE2EEESG_S1S_JEEENS4_5SM1004TMEM4LOAD26SM100_TMEM_LOAD_16dp32b32xES14_S1E_NS4_39AutoVectorizingCopyWithAssumedAlignmentILi128EEENS4_14SM90_TMA_STOREES1E_S24_S24_EEEvvEEEEvNT_6ParamsE --------------------------
	.section	.nv.info._ZN7cutlass13device_kernelINS_4gemm6kernel13GemmUniversalIN4cute5tupleIJiiiiEEENS1_10collective13CollectiveMmaINS1_35MainloopSm100TmaUmmaWarpSpecializedILi17ELi2ELi4ENS5_IJNS4_1CILi1EEESB_SB_EEEEENS5_IJNSA_ILi64EEENSA_ILi128EEESE_EEENS_12float_e5m2_tENS5_IJlSB_lEEESH_NS5_IJSB_llEEENS4_8TiledMMAINS4_8MMA_AtomIJNS4_10MMA_TraitsINS4_19SM100_MMA_F8F6F4_SSEJSH_SH_fSE_SF_NS4_17integral_constantINS4_4UMMA5MajorELSQ_0EEENSO_ISQ_LSQ_1EEENSO_INSP_7ScaleInELST_0EEESU_EEEEEENS4_6LayoutISC_NS5_IJNSA_ILi0EEESY_SY_EEEEENS5_IJNS4_10UnderscoreES11_S11_EEEEENS4_13SM90_TMA_LOADENS4_14ComposedLayoutINS4_7SwizzleILi2ELi4ELi3EEENS4_18smem_ptr_flag_bitsILi8EEENSX_INS5_IJNSA_ILi8EEESE_EEENS5_IJSE_SB_EEEEEEEvNS4_8identityES14_NS15_INS16_ILi3ELi4ELi3EEES19_NSX_INS5_IJSF_S1A_EEENS5_IJSB_SF_EEEEEEEvS1F_EENS_8epilogue10collective18CollectiveEpilogueINS1M_23Sm100TmaWarpSpecializedILi2ELi2ELi32ELb0ELb0EEEJSG_NS5_IJNSX_ISE_SB_EES1R_EEESH_SI_SH_SI_NS1M_6fusion15FusionCallbacksIS1Q_NS1T_17LinearCombinationISH_fSH_fLNS_15FloatRoundStyleE2EEESG_S1S_JEEENS4_5SM1004TMEM4LOAD26SM100_TMEM_LOAD_16dp32b32xES14_S1E_NS4_39AutoVectorizingCopyWithAssumedAlignmentILi128EEENS4_14SM90_TMA_STOREES1E_S24_S24_EEEvvEEEEvNT_6ParamsE,"",@"SHT_CUDA_INFO"
	.sectionflags	@""
	.align	4


	//----- nvinfo : EIATTR_CUDA_API_VERSION
	.align		4
        /*0000*/ 	.byte	0x04, 0x37
        /*0002*/ 	.short	(.L_31 - .L_30)
.L_30:
        /*0004*/ 	.word	0x00000082


	//----- nvinfo : EIATTR_KPARAM_INFO
	.align		4
.L_31:
        /*0008*/ 	.byte	0x04, 0x17
        /*000a*/ 	.short	(.L_33 - .L_32)
.L_32:
        /*000c*/ 	.word	0x00000000
        /*0010*/ 	.short	0x0000
        /*0012*/ 	.short	0x0000
        /*0014*/ 	.byte	0x00, 0xf0, 0x01, 0x20


	//----- nvinfo : EIATTR_AT_ENTRY_FRAGMENTS
	.align		4
.L_33:
        /*0018*/ 	.byte	0x04, 0x4f
        /*001a*/ 	.short	(.L_35 - .L_34)


	//   ....[0]....
.L_34:
        /*001c*/ 	.word	0x00000006


	//----- nvinfo : EIATTR_RESERVED_SMEM_USED
	.align		4
.L_35:
        /*0020*/ 	.byte	0x01, 0x41
	.zero		2


	//----- nvinfo : EIATTR_SPARSE_MMA_MASK
	.align		4
        /*0024*/ 	.byte	0x03, 0x50
        /*0026*/ 	.short	0x0000


	//----- nvinfo : EIATTR_TCGEN05_1CTA_USED
	.align		4
        /*0028*/ 	.byte	0x01, 0x51
	.zero		2


	//----- nvinfo : EIATTR_MAXREG_COUNT
	.align		4
        /*002c*/ 	.byte	0x03, 0x1b
        /*002e*/ 	.short	0x00ff


	//----- nvinfo : EIATTR_NUM_BARRIERS
	.align		4
        /*0030*/ 	.byte	0x02, 0x4c
        /*0032*/ 	.byte	0x07
	.zero		1


	//----- nvinfo : EIATTR_EXTERNS
	.align		4
        /*0034*/ 	.byte	0x04, 0x0f
        /*0036*/ 	.short	(.L_37 - .L_36)


	//   ....[0]....
	.align		4
.L_36:
        /*0038*/ 	.word	index@(__assertfail)


	//----- nvinfo : EIATTR_MERCURY_ISA_VERSION
	.align		4
.L_37:
        /*003c*/ 	.byte	0x03, 0x5f
        /*003e*/ 	.short	0x0101


	//----- nvinfo : EIATTR_INT_WARP_WIDE_INSTR_OFFSETS
	.align		4
        /*0040*/ 	.byte	0x04, 0x31
        /*0042*/ 	.short	(.L_39 - .L_38)


	//   ....[0]....
.L_38:
        /*0044*/ 	.word	0x00001f80


	//   ....[1]....
        /*0048*/ 	.word	0x00004090


	//   ....[2]....
        /*004c*/ 	.word	0x000040b0


	//   ....[3]....
        /*0050*/ 	.word	0x000040e0


	//   ....[4]....
        /*0054*/ 	.word	0x00004a10


	//   ....[5]....
        /*0058*/ 	.word	0x00004a80


	//   ....[6]....
        /*005c*/ 	.word	0x00004c60


	//   ....[7]....
        /*0060*/ 	.word	0x00004dc0


	//----- nvinfo : EIATTR_COOP_GROUP_MASK_REGIDS
	.align		4
.L_39:
        /*0064*/ 	.byte	0x04, 0x29
        /*0066*/ 	.short	(.L_41 - .L_40)


	//   ....[0]....
.L_40:
        /*0068*/ 	.word	0xffffffff


	//   ....[1]....
        /*006c*/ 	.word	0xffffffff


	//   ....[2]....
        /*0070*/ 	.word	0xffffffff


	//   ....[3]....
        /*0074*/ 	.word	0xffffffff


	//   ....[4]....
        /*0078*/ 	.word	0xffffffff


	//   ....[5]....
        /*007c*/ 	.word	0xffffffff


	//   ....[6]....
        /*0080*/ 	.word	0xffffffff


	//   ....[7]....
        /*0084*/ 	.word	0xffffffff


	//   ....[8]....
        /*0088*/ 	.word	0xffffffff


	//   ....[9]....
        /*008c*/ 	.word	0xffffffff


	//   ....[10]....
        /*0090*/ 	.word	0xffffffff


	//   ....[11]....
        /*0094*/ 	.word	0xffffffff


	//   ....[12]....
        /*0098*/ 	.word	0xffffffff


	//----- nvinfo : EIATTR_COOP_GROUP_INSTR_OFFSETS
	.align		4
.L_41:
        /*009c*/ 	.byte	0x04, 0x28
        /*009e*/ 	.short	(.L_43 - .L_42)


	//   ....[0]....
.L_42:
        /*00a0*/ 	.word	0x00000090


	//   ....[1]....
        /*00a4*/ 	.word	0x000004d0


	//   ....[2]....
        /*00a8*/ 	.word	0x00000810


	//   ....[3]....
        /*00ac*/ 	.word	0x00000970


	//   ....[4]....
        /*00b0*/ 	.word	0x00000a70


	//   ....[5]....
        /*00b4*/ 	.word	0x00000be0


	//   ....[6]....
        /*00b8*/ 	.word	0x00000d80


	//   ....[7]....
        /*00bc*/ 	.word	0x00001e60


	//   ....[8]....
        /*00c0*/ 	.word	0x00003390


	//   ....[9]....
        /*00c4*/ 	.word	0x000035a0


	//   ....[10]....
        /*00c8*/ 	.word	0x000035d0


	//   ....[11]....
        /*00cc*/ 	.word	0x00003f70


	//   ....[12]....
        /*00d0*/ 	.word	0x000041a0


	//----- nvinfo : EIATTR_VRC_CTA_INIT_COUNT
	.align		4
.L_43:
        /*00d4*/ 	.byte	0x02, 0x4a
        /*00d6*/ 	.byte	0x80
	.zero		1


	//----- nvinfo : EIATTR_SYSCALL_OFFSETS
	.align		4
        /*00d8*/ 	.byte	0x04, 0x46
        /*00da*/ 	.short	(.L_45 - .L_44)


	//   ....[0]....
.L_44:
        /*00dc*/ 	.word	0x00005800


	//   ....[1]....
        /*00e0*/ 	.word	0x00005940


	//   ....[2]....
        /*00e4*/ 	.word	0x00006140


	//   ....[3]....
        /*00e8*/ 	.word	0x00006ed0


	//----- nvinfo : EIATTR_MBARRIER_INSTR_OFFSETS
	.align		4
.L_45:
        /*00ec*/ 	.byte	0x04, 0x39
        /*00ee*/ 	.short	(.L_47 - .L_46)


	//   ....[0]....
.L_46:
        /*00f0*/ 	.word	0x000005d0
        /*00f4*/ 	.word	0x000000ff
        /*00f8*/ 	.word	0x00000000
        /*00fc*/ 	.short	0x0100
        /*00fe*/ 	.byte	0x05
	.zero		1


	//   ....[1]....
        /*0100*/ 	.word	0x000005e0
        /*0104*/ 	.word	0x000000ff
        /*0108*/ 	.word	0x00000088
        /*010c*/ 	.short	0x0100
        /*010e*/ 	.byte	0x05
	.zero		1


	//   ....[2]....
        /*0110*/ 	.word	0x000005f0
        /*0114*/ 	.word	0x000000ff
        /*0118*/ 	.word	0x00000008
        /*011c*/ 	.short	0x0100
        /*011e*/ 	.byte	0x05
	.zero		1


	//   ....[3]....
        /*0120*/ 	.word	0x00000600
        /*0124*/ 	.word	0x000000ff
        /*0128*/ 	.word	0x00000090
        /*012c*/ 	.short	0x0100
        /*012e*/ 	.byte	0x05
	.zero		1


	//   ....[4]....
        /*0130*/ 	.word	0x00000610
        /*0134*/ 	.word	0x000000ff
        /*0138*/ 	.word	0x00000010
        /*013c*/ 	.short	0x0100
        /*013e*/ 	.byte	0x05
	.zero		1


	//   ....[5]....
        /*0140*/ 	.word	0x00000620
        /*0144*/ 	.word	0x000000ff
        /*0148*/ 	.word	0x00000098
        /*014c*/ 	.short	0x0100
        /*014e*/ 	.byte	0x05
	.zero		1


	//   ....[6]....
        /*0150*/ 	.word	0x00000630
        /*0154*/ 	.word	0x000000ff
        /*0158*/ 	.word	0x00000018
        /*015c*/ 	.short	0x0100
        /*015e*/ 	.byte	0x05
	.zero		1


	//   ....[7]....
        /*0160*/ 	.word	0x00000640
        /*0164*/ 	.word	0x000000ff
        /*0168*/ 	.word	0x000000a0
        /*016c*/ 	.short	0x0100
        /*016e*/ 	.byte	0x05
	.zero		1


	//   ....[8]....
        /*0170*/ 	.word	0x00000650
        /*0174*/ 	.word	0x000000ff
        /*0178*/ 	.word	0x00000020
        /*017c*/ 	.short	0x0100
        /*017e*/ 	.byte	0x05
	.zero		1


	//   ....[9]....
        /*0180*/ 	.word	0x00000660
        /*0184*/ 	.word	0x000000ff
        /*0188*/ 	.word	0x000000a8
        /*018c*/ 	.short	0x0100
        /*018e*/ 	.byte	0x05
	.zero		1


	//   ....[10]....
        /*0190*/ 	.word	0x00000670
        /*0194*/ 	.word	0x000000ff
        /*0198*/ 	.word	0x00000028
        /*019c*/ 	.short	0x0100
        /*019e*/ 	.byte	0x05
	.zero		1


	//   ....[11]....
        /*01a0*/ 	.word	0x00000680
        /*01a4*/ 	.word	0x000000ff
        /*01a8*/ 	.word	0x000000b0
        /*01ac*/ 	.short	0x0100
        /*01ae*/ 	.byte	0x05
	.zero		1


	//   ....[12]....
        /*01b0*/ 	.word	0x00000690
        /*01b4*/ 	.word	0x000000ff
        /*01b8*/ 	.word	0x00000030
        /*01bc*/ 	.short	0x0100
        /*01be*/ 	.byte	0x05
	.zero		1


	//   ....[13]....
        /*01c0*/ 	.word	0x000006a0
        /*01c4*/ 	.word	0x000000ff
        /*01c8*/ 	.word	0x000000b8
        /*01cc*/ 	.short	0x0100
        /*01ce*/ 	.byte	0x05
	.zero		1


	//   ....[14]....
        /*01d0*/ 	.word	0x000006b0
        /*01d4*/ 	.word	0x000000ff
        /*01d8*/ 	.word	0x00000038
        /*01dc*/ 	.short	0x0100
        /*01de*/ 	.byte	0x05
	.zero		1


	//   ....[15]....
        /*01e0*/ 	.word	0x000006c0
        /*01e4*/ 	.word	0x000000ff
        /*01e8*/ 	.word	0x000000c0
        /*01ec*/ 	.short	0x0100
        /*01ee*/ 	.byte	0x05
	.zero		1


	//   ....[16]....
        /*01f0*/ 	.word	0x000006d0
        /*01f4*/ 	.word	0x000000ff
        /*01f8*/ 	.word	0x00000040
        /*01fc*/ 	.short	0x0100
        /*01fe*/ 	.byte	0x05
	.zero		1


	//   ....[17]....
        /*0200*/ 	.word	0x000006e0
        /*0204*/ 	.word	0x000000ff
        /*0208*/ 	.word	0x000000c8
        /*020c*/ 	.short	0x0100
        /*020e*/ 	.byte	0x05
	.zero		1


	//   ....[18]....
        /*0210*/ 	.word	0x000006f0
        /*0214*/ 	.word	0x000000ff
        /*0218*/ 	.word	0x00000048
        /*021c*/ 	.short	0x0100
        /*021e*/ 	.byte	0x05
	.zero		1


	//   ....[19]....
        /*0220*/ 	.word	0x00000700
        /*0224*/ 	.word	0x000000ff
        /*0228*/ 	.word	0x000000d0
        /*022c*/ 	.short	0x0100
        /*022e*/ 	.byte	0x05
	.zero		1


	//   ....[20]....
        /*0230*/ 	.word	0x00000710
        /*0234*/ 	.word	0x000000ff
        /*0238*/ 	.word	0x00000050
        /*023c*/ 	.short	0x0100
        /*023e*/ 	.byte	0x05
	.zero		1


	//   ....[21]....
        /*0240*/ 	.word	0x00000720
        /*0244*/ 	.word	0x000000ff
        /*0248*/ 	.word	0x000000d8
        /*024c*/ 	.short	0x0100
        /*024e*/ 	.byte	0x05
	.zero		1


	//   ....[22]....
        /*0250*/ 	.word	0x00000730
        /*0254*/ 	.word	0x000000ff
        /*0258*/ 	.word	0x00000058
        /*025c*/ 	.short	0x0100
        /*025e*/ 	.byte	0x05
	.zero		1


	//   ....[23]....
        /*0260*/ 	.word	0x00000740
        /*0264*/ 	.word	0x000000ff
        /*0268*/ 	.word	0x000000e0
        /*026c*/ 	.short	0x0100
        /*026e*/ 	.byte	0x05
	.zero		1


	//   ....[24]....
        /*0270*/ 	.word	0x00000750
        /*0274*/ 	.word	0x000000ff
        /*0278*/ 	.word	0x00000060
        /*027c*/ 	.short	0x0100
        /*027e*/ 	.byte	0x05
	.zero		1


	//   ....[25]....
        /*0280*/ 	.word	0x00000760
        /*0284*/ 	.word	0x000000ff
        /*0288*/ 	.word	0x000000e8
        /*028c*/ 	.short	0x0100
        /*028e*/ 	.byte	0x05
	.zero		1


	//   ....[26]....
        /*0290*/ 	.word	0x00000770
        /*0294*/ 	.word	0x000000ff
        /*0298*/ 	.word	0x00000068
        /*029c*/ 	.short	0x0100
        /*029e*/ 	.byte	0x05
	.zero		1


	//   ....[27]....
        /*02a0*/ 	.word	0x00000780
        /*02a4*/ 	.word	0x000000ff
        /*02a8*/ 	.word	0x000000f0
        /*02ac*/ 	.short	0x0100
        /*02ae*/ 	.byte	0x05
	.zero		1


	//   ....[28]....
        /*02b0*/ 	.word	0x00000790
        /*02b4*/ 	.word	0x000000ff
        /*02b8*/ 	.word	0x00000070
        /*02bc*/ 	.short	0x0100
        /*02be*/ 	.byte	0x05
	.zero		1


	//   ....[29]....
        /*02c0*/ 	.word	0x000007a0
        /*02c4*/ 	.word	0x000000ff
        /*02c8*/ 	.word	0x000000f8
        /*02cc*/ 	.short	0x0100
        /*02ce*/ 	.byte	0x05
	.zero		1


	//   ....[30]....
        /*02d0*/ 	.word	0x000007b0
        /*02d4*/ 	.word	0x000000ff
        /*02d8*/ 	.word	0x00000078
        /*02dc*/ 	.short	0x0100
        /*02de*/ 	.byte	0x05
	.zero		1


	//   ....[31]....
        /*02e0*/ 	.word	0x000007c0
        /*02e4*/ 	.word	0x000000ff
        /*02e8*/ 	.word	0x00000100
        /*02ec*/ 	.short	0x0100
        /*02ee*/ 	.byte	0x05
	.zero		1


	//   ....[32]....
        /*02f0*/ 	.word	0x000007d0
        /*02f4*/ 	.word	0x000000ff
        /*02f8*/ 	.word	0x00000080
        /*02fc*/ 	.short	0x0100
        /*02fe*/ 	.byte	0x05
	.zero		1


	//   ....[33]....
        /*0300*/ 	.word	0x000007e0
        /*0304*/ 	.word	0x000000ff
        /*0308*/ 	.word	0x00000108
        /*030c*/ 	.short	0x0100
        /*030e*/ 	.byte	0x05
	.zero		1


	//   ....[34]....
        /*0310*/ 	.word	0x00000920
        /*0314*/ 	.word	0x000000ff
        /*0318*/ 	.word	0x00000110
        /*031c*/ 	.short	0x0100
        /*031e*/ 	.byte	0x07
	.zero		1


	//   ....[35]....
        /*0320*/ 	.word	0x00000930
        /*0324*/ 	.word	0x000000ff
        /*0328*/ 	.word	0x00000120
        /*032c*/ 	.short	0x0100
        /*032e*/ 	.byte	0x07
	.zero		1


	//   ....[36]....
        /*0330*/ 	.word	0x00000940
        /*0334*/ 	.word	0x000000ff
        /*0338*/ 	.word	0x00000118
        /*033c*/ 	.short	0x0100
        /*033e*/ 	.byte	0x07
	.zero		1


	//   ....[37]....
        /*0340*/ 	.word	0x00000950
        /*0344*/ 	.word	0x000000ff
        /*0348*/ 	.word	0x00000128
        /*034c*/ 	.short	0x0100
        /*034e*/ 	.byte	0x07
	.zero		1


	//   ....[38]....
        /*0350*/ 	.word	0x00000a40
        /*0354*/ 	.word	0x000000ff
        /*0358*/ 	.word	0x00000130
        /*035c*/ 	.short	0x0100
        /*035e*/ 	.byte	0x05
	.zero		1


	//   ....[39]....
        /*0360*/ 	.word	0x00000a50
        /*0364*/ 	.word	0x000000ff
        /*0368*/ 	.word	0x00000138
        /*036c*/ 	.short	0x0100
        /*036e*/ 	.byte	0x05
	.zero		1


	//   ....[40]....
        /*0370*/ 	.word	0x00000b90
        /*0374*/ 	.word	0x000000ff
        /*0378*/ 	.word	0x00000140
        /*037c*/ 	.short	0x0100
        /*037e*/ 	.byte	0x05
	.zero		1


	//   ....[41]....
        /*0380*/ 	.word	0x00000ba0
        /*0384*/ 	.word	0x000000ff
        /*0388*/ 	.word	0x00000150
        /*038c*/ 	.short	0x0100
        /*038e*/ 	.byte	0x05
	.zero		1


	//   ....[42]....
        /*0390*/ 	.word	0x00000bb0
        /*0394*/ 	.word	0x000000ff
        /*0398*/ 	.word	0x00000148
        /*039c*/ 	.short	0x0100
        /*039e*/ 	.byte	0x05
	.zero		1


	//   ....[43]....
        /*03a0*/ 	.word	0x00000bc0
        /*03a4*/ 	.word	0x000000ff
        /*03a8*/ 	.word	0x00000158
        /*03ac*/ 	.short	0x0100
        /*03ae*/ 	.byte	0x05
	.zero		1


	//   ....[44]....
        /*03b0*/ 	.word	0x00000cf0
        /*03b4*/ 	.word	0x000000ff
        /*03b8*/ 	.word	0x00000160
        /*03bc*/ 	.short	0x0100
        /*03be*/ 	.byte	0x07
	.zero		1


	//   ....[45]....
        /*03c0*/ 	.word	0x00000d00
        /*03c4*/ 	.word	0x000000ff
        /*03c8*/ 	.word	0x00000180
        /*03cc*/ 	.short	0x0100
        /*03ce*/ 	.byte	0x07
	.zero		1


	//   ....[46]....
        /*03d0*/ 	.word	0x00000d10
        /*03d4*/ 	.word	0x000000ff
        /*03d8*/ 	.word	0x00000168
        /*03dc*/ 	.short	0x0100
        /*03de*/ 	.byte	0x07
	.zero		1


	//   ....[47]....
        /*03e0*/ 	.word	0x00000d20
        /*03e4*/ 	.word	0x000000ff
        /*03e8*/ 	.word	0x00000188
        /*03ec*/ 	.short	0x0100
        /*03ee*/ 	.byte	0x07
	.zero		1


	//   ....[48]....
        /*03f0*/ 	.word	0x00000d30
        /*03f4*/ 	.word	0x000000ff
        /*03f8*/ 	.word	0x00000170
        /*03fc*/ 	.short	0x0100
        /*03fe*/ 	.byte	0x07
	.zero		1


	//   ....[49]....
        /*0400*/ 	.word	0x00000d40
        /*0404*/ 	.word	0x000000ff
        /*0408*/ 	.word	0x00000190
        /*040c*/ 	.short	0x0100
        /*040e*/ 	.byte	0x07
	.zero		1


	//   ....[50]....
        /*0410*/ 	.word	0x00000d50
        /*0414*/ 	.word	0x000000ff
        /*0418*/ 	.word	0x00000178
        /*041c*/ 	.short	0x0100
        /*041e*/ 	.byte	0x07
	.zero		1


	//   ....[51]....
        /*0420*/ 	.word	0x00000d60
        /*0424*/ 	.word	0x000000ff
        /*0428*/ 	.word	0x00000198
        /*042c*/ 	.short	0x0100
        /*042e*/ 	.byte	0x07
	.zero		1


	//   ....[52]....
        /*0430*/ 	.word	0x00000e50
        /*0434*/ 	.word	0x000000ff
        /*0438*/ 	.word	0x000001a0
        /*043c*/ 	.short	0x0100
        /*043e*/ 	.byte	0x05
	.zero		1


	//   ....[53]....
        /*0440*/ 	.word	0x00000e60
        /*0444*/ 	.word	0x000000ff
        /*0448*/ 	.word	0x000001b0
        /*044c*/ 	.short	0x0100
        /*044e*/ 	.byte	0x05
	.zero		1


	//   ....[54]....
        /*0450*/ 	.word	0x00000e70
        /*0454*/ 	.word	0x000000ff
        /*0458*/ 	.word	0x000001a8
        /*045c*/ 	.short	0x0100
        /*045e*/ 	.byte	0x05
	.zero		1


	//   ....[55]....
        /*0460*/ 	.word	0x00000e80
        /*0464*/ 	.word	0x000000ff
        /*0468*/ 	.word	0x000001b8
        /*046c*/ 	.short	0x0100
        /*046e*/ 	.byte	0x05
	.zero		1


	//   ....[56]....
        /*0470*/ 	.word	0x00001760
        /*0474*/ 	.word	0x00000003
        /*0478*/ 	.word	0x000001b0
        /*047c*/ 	.short	0x010a
        /*047e*/ 	.byte	0xff
	.zero		1


	//   ....[57]....
        /*0480*/ 	.word	0x00001790
        /*0484*/ 	.word	0x00000003
        /*0488*/ 	.word	0x000001a0
        /*048c*/ 	.short	0x0101
        /*048e*/ 	.byte	0xff
	.zero		1


	//   ....[58]....
        /*0490*/ 	.word	0x00001860
        /*0494*/ 	.word	0x000000ff
        /*0498*/ 	.word	0x00000088
        /*049c*/ 	.short	0x010a
        /*049e*/ 	.byte	0x08
	.zero		1


	//   ....[59]....
        /*04a0*/ 	.word	0x00001900
        /*04a4*/ 	.word	0x000000ff
        /*04a8*/ 	.word	0x00000088
        /*04ac*/ 	.short	0x010a
        /*04ae*/ 	.byte	0x21
	.zero		1


	//   ....[60]....
        /*04b0*/ 	.word	0x00001a50
        /*04b4*/ 	.word	0x000000ff
        /*04b8*/ 	.word	0x00000088
        /*04bc*/ 	.short	0x010a
        /*04be*/ 	.byte	0x08
	.zero		1


	//   ....[61]....
        /*04c0*/ 	.word	0x00001b60
        /*04c4*/ 	.word	0x000000ff
        /*04c8*/ 	.word	0x00000138
        /*04cc*/ 	.short	0x0101
        /*04ce*/ 	.byte	0x04
	.zero		1


	//   ....[62]....
        /*04d0*/ 	.word	0x00001b80
        /*04d4*/ 	.word	0x000000ff
        /*04d8*/ 	.word	0x00000088
        /*04dc*/ 	.short	0x010a
        /*04de*/ 	.byte	0x08
	.zero		1


	//   ....[63]....
        /*04e0*/ 	.word	0x00001c00
        /*04e4*/ 	.word	0x000000ff
        /*04e8*/ 	.word	0x00000088
        /*04ec*/ 	.short	0x010a
        /*04ee*/ 	.byte	0x11
	.zero		1


	//   ....[64]....
        /*04f0*/ 	.word	0x00001d50
        /*04f4*/ 	.word	0x000000ff
        /*04f8*/ 	.word	0x00000088
        /*04fc*/ 	.short	0x010a
        /*04fe*/ 	.byte	0x08
	.zero		1


	//   ....[65]....
        /*0500*/ 	.word	0x00001e90
        /*0504*/ 	.word	0x00000002
        /*0508*/ 	.word	0x00000140
        /*050c*/ 	.short	0x010a
        /*050e*/ 	.byte	0xff
	.zero		1


	//   ....[66]....
        /*0510*/ 	.word	0x00001f50
        /*0514*/ 	.word	0x00000002
        /*0518*/ 	.word	0x00000000
        /*051c*/ 	.short	0x0101
        /*051e*/ 	.byte	0xff
	.zero		1


	//   ....[67]....
        /*0520*/ 	.word	0x000024b0
        /*0524*/ 	.word	0x000000ff
        /*0528*/ 	.word	0x00000000
        /*052c*/ 	.short	0x010a
        /*052e*/ 	.byte	0x05
	.zero		1


	//   ....[68]....
        /*0530*/ 	.word	0x00002540
        /*0534*/ 	.word	0x000000ff
        /*0538*/ 	.word	0x00000000
        /*053c*/ 	.short	0x010a
        /*053e*/ 	.byte	0x05
	.zero		1


	//   ....[69]....
        /*0540*/ 	.word	0x000025d0
        /*0544*/ 	.word	0x000000ff
        /*0548*/ 	.word	0x00000000
        /*054c*/ 	.short	0x010a
        /*054e*/ 	.byte	0x05
	.zero		1


	//   ....[70]....
        /*0550*/ 	.word	0x00002660
        /*0554*/ 	.word	0x000000ff
        /*0558*/ 	.word	0x00000000
        /*055c*/ 	.short	0x010a
        /*055e*/ 	.byte	0x05
	.zero		1


	//   ....[71]....
        /*0560*/ 	.word	0x000026f0
        /*0564*/ 	.word	0x000000ff
        /*0568*/ 	.word	0x00000000
        /*056c*/ 	.short	0x010a
        /*056e*/ 	.byte	0x05
	.zero		1


	//   ....[72]....
        /*0570*/ 	.word	0x00002780
        /*0574*/ 	.word	0x000000ff
        /*0578*/ 	.word	0x00000000
        /*057c*/ 	.short	0x010a
        /*057e*/ 	.byte	0x05
	.zero		1


	//   ....[73]....
        /*0580*/ 	.word	0x00002810
        /*0584*/ 	.word	0x000000ff
        /*0588*/ 	.word	0x00000000
        /*058c*/ 	.short	0x010a
        /*058e*/ 	.byte	0x05
	.zero		1


	//   ....[74]....
        /*0590*/ 	.word	0x000028a0
        /*0594*/ 	.word	0x000000ff
        /*0598*/ 	.word	0x00000000
        /*059c*/ 	.short	0x010a
        /*059e*/ 	.byte	0x05
	.zero		1


	//   ....[75]....
        /*05a0*/ 	.word	0x00002930
        /*05a4*/ 	.word	0x000000ff
        /*05a8*/ 	.word	0x00000000
        /*05ac*/ 	.short	0x010a
        /*05ae*/ 	.byte	0x05
	.zero		1


	//   ....[76]....
        /*05b0*/ 	.word	0x000029c0
        /*05b4*/ 	.word	0x000000ff
        /*05b8*/ 	.word	0x00000000
        /*05bc*/ 	.short	0x010a
        /*05be*/ 	.byte	0x05
	.zero		1


	//   ....[77]....
        /*05c0*/ 	.word	0x00002a50
        /*05c4*/ 	.word	0x000000ff
        /*05c8*/ 	.word	0x00000000
        /*05cc*/ 	.short	0x010a
        /*05ce*/ 	.byte	0x05
	.zero		1


	//   ....[78]....
        /*05d0*/ 	.word	0x00002ae0
        /*05d4*/ 	.word	0x000000ff
        /*05d8*/ 	.word	0x00000000
        /*05dc*/ 	.short	0x010a
        /*05de*/ 	.byte	0x05
	.zero		1


	//   ....[79]....
        /*05e0*/ 	.word	0x00002b70
        /*05e4*/ 	.word	0x000000ff
        /*05e8*/ 	.word	0x00000000
        /*05ec*/ 	.short	0x010a
        /*05ee*/ 	.byte	0x05
	.zero		1


	//   ....[80]....
        /*05f0*/ 	.word	0x00002c00
        /*05f4*/ 	.word	0x000000ff
        /*05f8*/ 	.word	0x00000000
        /*05fc*/ 	.short	0x010a
        /*05fe*/ 	.byte	0x05
	.zero		1


	//   ....[81]....
        /*0600*/ 	.word	0x00002c90
        /*0604*/ 	.word	0x000000ff
        /*0608*/ 	.word	0x00000000
        /*060c*/ 	.short	0x010a
        /*060e*/ 	.byte	0x05
	.zero		1


	//   ....[82]....
        /*0610*/ 	.word	0x00002d20
        /*0614*/ 	.word	0x000000ff
        /*0618*/ 	.word	0x00000000
        /*061c*/ 	.short	0x010a
        /*061e*/ 	.byte	0x05
	.zero		1


	//   ....[83]....
        /*0620*/ 	.word	0x00002dc0
        /*0624*/ 	.word	0x00000000
        /*0628*/ 	.word	0x00000000
        /*062c*/ 	.short	0x010a
        /*062e*/ 	.byte	0xff
	.zero		1


	//   ....[84]....
        /*0630*/ 	.word	0x00002ee0
        /*0634*/ 	.word	0x00000000
        /*0638*/ 	.word	0x000001a0
        /*063c*/ 	.short	0x010a
        /*063e*/ 	.byte	0xff
	.zero		1


	//   ....[85]....
        /*0640*/ 	.word	0x00002f40
        /*0644*/ 	.word	0x00000004
        /*0648*/ 	.word	0x00000000
        /*064c*/ 	.short	0x0101
        /*064e*/ 	.byte	0xff
	.zero		1


	//   ....[86]....
        /*0650*/ 	.word	0x00002f60
        /*0654*/ 	.word	0x000000ff
        /*0658*/ 	.word	0x00000150
        /*065c*/ 	.short	0x010a
        /*065e*/ 	.byte	0x05
	.zero		1


	//   ....[87]....
        /*0660*/ 	.word	0x00003080
        /*0664*/ 	.word	0x00000000
        /*0668*/ 	.word	0x00000140
        /*066c*/ 	.short	0x010a
        /*066e*/ 	.byte	0xff
	.zero		1


	//   ....[88]....
        /*0670*/ 	.word	0x00003190
        /*0674*/ 	.word	0x00000000
        /*0678*/ 	.word	0x00000000
        /*067c*/ 	.short	0x0101
        /*067e*/ 	.byte	0xff
	.zero		1


	//   ....[89]....
        /*0680*/ 	.word	0x00003220
        /*0684*/ 	.word	0x000000ff
        /*0688*/ 	.word	0x00000150
        /*068c*/ 	.short	0x0106
        /*068e*/ 	.byte	0x05
	.zero		1


	//   ....[90]....
        /*0690*/ 	.word	0x00003240
        /*0694*/ 	.word	0x000000ff
        /*0698*/ 	.word	0x00000150
        /*069c*/ 	.short	0x010a
        /*069e*/ 	.byte	0x05
	.zero		1


	//   ....[91]....
        /*06a0*/ 	.word	0x000032d0
        /*06a4*/ 	.word	0x000000ff
        /*06a8*/ 	.word	0x00000150
        /*06ac*/ 	.short	0x0106
        /*06ae*/ 	.byte	0x04
	.zero		1


	//   ....[92]....
        /*06b0*/ 	.word	0x00003310
        /*06b4*/ 	.word	0x00000000
        /*06b8*/ 	.word	0x00000150
        /*06bc*/ 	.short	0x010a
        /*06be*/ 	.byte	0xff
	.zero		1


	//   ....[93]....
        /*06c0*/ 	.word	0x00003800
        /*06c4*/ 	.word	0x00000000
        /*06c8*/ 	.word	0x00000140
        /*06cc*/ 	.short	0x010a
        /*06ce*/ 	.byte	0xff
	.zero		1


	//   ....[94]....
        /*06d0*/ 	.word	0x00003900
        /*06d4*/ 	.word	0x00000003
        /*06d8*/ 	.word	0x00000000
        /*06dc*/ 	.short	0x0101
        /*06de*/ 	.byte	0xff
	.zero		1


	//   ....[95]....
        /*06e0*/ 	.word	0x00003910
        /*06e4*/ 	.word	0x000000ff
        /*06e8*/ 	.word	0x00000000
        /*06ec*/ 	.short	0x010a
        /*06ee*/ 	.byte	0x04
	.zero		1


	//   ....[96]....
        /*06f0*/ 	.word	0x00003990
        /*06f4*/ 	.word	0x000000ff
        /*06f8*/ 	.word	0x00000180
        /*06fc*/ 	.short	0x010a
        /*06fe*/ 	.byte	0x08
	.zero		1


	//   ....[97]....
        /*0700*/ 	.word	0x00003a70
        /*0704*/ 	.word	0x000000ff
        /*0708*/ 	.word	0x00000000
        /*070c*/ 	.short	0x010a
        /*070e*/ 	.byte	0x07
	.zero		1


	//   ....[98]....
        /*0710*/ 	.word	0x00003bb0
        /*0714*/ 	.word	0x000000ff
        /*0718*/ 	.word	0x00000000
        /*071c*/ 	.short	0x010a
        /*071e*/ 	.byte	0x04
	.zero		1


	//   ....[99]....
        /*0720*/ 	.word	0x00003da0
        /*0724*/ 	.word	0x000000ff
        /*0728*/ 	.word	0x00000000
        /*072c*/ 	.short	0x010a
        /*072e*/ 	.byte	0x05
	.zero		1


	//   ....[100]....
        /*0730*/ 	.word	0x00003e30
        /*0734*/ 	.word	0x000000ff
        /*0738*/ 	.word	0x00000000
        /*073c*/ 	.short	0x010a
        /*073e*/ 	.byte	0x05
	.zero		1


	//   ....[101]....
        /*0740*/ 	.word	0x00003ec0
        /*0744*/ 	.word	0x000000ff
        /*0748*/ 	.word	0x00000000
        /*074c*/ 	.short	0x010a
        /*074e*/ 	.byte	0x05
	.zero		1


	//   ....[102]....
        /*0750*/ 	.word	0x00003f50
        /*0754*/ 	.word	0x000000ff
        /*0758*/ 	.word	0x00000000
        /*075c*/ 	.short	0x010a
        /*075e*/ 	.byte	0x07
	.zero		1


	//   ....[103]....
        /*0760*/ 	.word	0x000043b0
        /*0764*/ 	.word	0x00000000
        /*0768*/ 	.word	0x00000140
        /*076c*/ 	.short	0x010a
        /*076e*/ 	.byte	0xff
	.zero		1


	//   ....[104]....
        /*0770*/ 	.word	0x00004470
        /*0774*/ 	.word	0x00000000
        /*0778*/ 	.word	0x00000000
        /*077c*/ 	.short	0x0101
        /*077e*/ 	.byte	0xff
	.zero		1


	//   ....[105]....
        /*0780*/ 	.word	0x00004790
        /*0784*/ 	.word	0x000000ff
        /*0788*/ 	.word	0x00000138
        /*078c*/ 	.short	0x010a
        /*078e*/ 	.byte	0x07
	.zero		1


	//   ....[106]....
        /*0790*/ 	.word	0x00004980
        /*0794*/ 	.word	0x000000ff
        /*0798*/ 	.word	0x00000120
        /*079c*/ 	.short	0x010a
        /*079e*/ 	.byte	0x07
	.zero		1


	//   ....[107]....
        /*07a0*/ 	.word	0x00004b50
        /*07a4*/ 	.word	0x000000ff
        /*07a8*/ 	.word	0x00000110
        /*07ac*/ 	.short	0x010b
        /*07ae*/ 	.byte	0x07
	.zero		1


	//   ....[108]....
        /*07b0*/ 	.word	0x00004bc0
        /*07b4*/ 	.word	0x000000ff
        /*07b8*/ 	.word	0x00000000
        /*07bc*/ 	.short	0x0101
        /*07be*/ 	.byte	0x08
	.zero		1


	//   ....[109]....
        /*07c0*/ 	.word	0x00004bf0
        /*07c4*/ 	.word	0x000000ff
        /*07c8*/ 	.word	0x00000128
        /*07cc*/ 	.short	0x010a
        /*07ce*/ 	.byte	0x07
	.zero		1


	//   ....[110]....
        /*07d0*/ 	.word	0x00004e00
        /*07d4*/ 	.word	0x000000ff
        /*07d8*/ 	.word	0x00000118
        /*07dc*/ 	.short	0x010b
        /*07de*/ 	.byte	0x07
	.zero		1


	//   ....[111]....
        /*07e0*/ 	.word	0x00004e20
        /*07e4*/ 	.word	0x000000ff
        /*07e8*/ 	.word	0x00000000
        /*07ec*/ 	.short	0x0101
        /*07ee*/ 	.byte	0x0d
	.zero		1


	//   ....[112]....
        /*07f0*/ 	.word	0x00004e50
        /*07f4*/ 	.word	0x000000ff
        /*07f8*/ 	.word	0x00000120
        /*07fc*/ 	.short	0x010a
        /*07fe*/ 	.byte	0x07
	.zero		1


	//   ....[113]....
        /*0800*/ 	.word	0x00004e90
        /*0804*/ 	.word	0x00000000
        /*0808*/ 	.word	0x00000128
        /*080c*/ 	.short	0x010a
        /*080e*/ 	.byte	0xff
	.zero		1


	//   ....[114]....
        /*0810*/ 	.word	0x000051d0
        /*0814*/ 	.word	0x00000000
        /*0818*/ 	.word	0x00000140
        /*081c*/ 	.short	0x010a
        /*081e*/ 	.byte	0xff
	.zero		1


	//   ....[115]....
        /*0820*/ 	.word	0x000052e0
        /*0824*/ 	.word	0x00000000
        /*0828*/ 	.word	0x00000000
        /*082c*/ 	.short	0x0101
        /*082e*/ 	.byte	0xff
	.zero		1


	//   ....[116]....
        /*0830*/ 	.word	0x00005d30
        /*0834*/ 	.word	0x00000000
        /*0838*/ 	.word	0x00000110
        /*083c*/ 	.short	0x010a
        /*083e*/ 	.byte	0xff
	.zero		1


	//   ....[117]....
        /*0840*/ 	.word	0x00005da0
        /*0844*/ 	.word	0x00000071
        /*0848*/ 	.word	0x00000160
        /*084c*/ 	.short	0x010a
        /*084e*/ 	.byte	0xff
	.zero		1


	//   ....[118]....
        /*0850*/ 	.word	0x00005e80
        /*0854*/ 	.word	0x00000000
        /*0858*/ 	.word	0x00000110
        /*085c*/ 	.short	0x010a
        /*085e*/ 	.byte	0xff
	.zero		1


	//   ....[119]....
        /*0860*/ 	.word	0x00005fc0
        /*0864*/ 	.word	0x00000000
        /*0868*/ 	.word	0x00000000
        /*086c*/ 	.short	0x0101
        /*086e*/ 	.byte	0xff
	.zero		1


	//   ....[120]....
        /*0870*/ 	.word	0x00006020
        /*0874*/ 	.word	0x00000071
        /*0878*/ 	.word	0x00000160
        /*087c*/ 	.short	0x010a
        /*087e*/ 	.byte	0xff
	.zero		1


	//   ....[121]....
        /*0880*/ 	.word	0x00006b70
        /*0884*/ 	.word	0x00000020
        /*0888*/ 	.word	0x00000110
        /*088c*/ 	.short	0x010a
        /*088e*/ 	.byte	0xff
	.zero		1


	//   ....[122]....
        /*0890*/ 	.word	0x00006c30
        /*0894*/ 	.word	0x00000020
        /*0898*/ 	.word	0x00000110
        /*089c*/ 	.short	0x010a
        /*089e*/ 	.byte	0xff
	.zero		1


	//   ....[123]....
        /*08a0*/ 	.word	0x00006d50
        /*08a4*/ 	.word	0x00000003
        /*08a8*/ 	.word	0x00000000
        /*08ac*/ 	.short	0x0101
        /*08ae*/ 	.byte	0xff
	.zero		1


	//   ....[124]....
        /*08b0*/ 	.word	0x00007190
        /*08b4*/ 	.word	0x000000ff
        /*08b8*/ 	.word	0x00000000
        /*08bc*/ 	.short	0x0101
        /*08be*/ 	.byte	0x05
	.zero		1


	//   ....[125]....
        /*08c0*/ 	.word	0x000079d0
        /*08c4*/ 	.word	0x00000003
        /*08c8*/ 	.word	0x000001b0
        /*08cc*/ 	.short	0x010a
        /*08ce*/ 	.byte	0xff
	.zero		1


	//   ....[126]....
        /*08d0*/ 	.word	0x00007a30
        /*08d4*/ 	.word	0x00000002
        /*08d8*/ 	.word	0x00000088
        /*08dc*/ 	.short	0x010a
        /*08de*/ 	.byte	0xff
	.zero		1


	//   ....[127]....
        /*08e0*/ 	.word	0x00007a90
        /*08e4*/ 	.word	0x00000002
        /*08e8*/ 	.word	0x00000088
        /*08ec*/ 	.short	0x010a
        /*08ee*/ 	.byte	0xff
	.zero		1


	//   ....[128]....
        /*08f0*/ 	.word	0x00007ae0
        /*08f4*/ 	.word	0x00000002
        /*08f8*/ 	.word	0x00000140
        /*08fc*/ 	.short	0x010a
        /*08fe*/ 	.byte	0xff
	.zero		1


	//   ....[129]....
        /*0900*/ 	.word	0x00007b40
        /*0904*/ 	.word	0x00000000
        /*0908*/ 	.word	0x00000000
        /*090c*/ 	.short	0x010a
        /*090e*/ 	.byte	0xff
	.zero		1


	//   ....[130]....
        /*0910*/ 	.word	0x00007ba0
        /*0914*/ 	.word	0x00000000
        /*0918*/ 	.word	0x00000000
        /*091c*/ 	.short	0x010a
        /*091e*/ 	.byte	0xff
	.zero		1


	//   ....[131]....
        /*0920*/ 	.word	0x00007c00
        /*0924*/ 	.word	0x00000000
        /*0928*/ 	.word	0x00000000
        /*092c*/ 	.short	0x010a
        /*092e*/ 	.byte	0xff
	.zero		1


	//   ....[132]....
        /*0930*/ 	.word	0x00007c60
        /*0934*/ 	.word	0x00000000
        /*0938*/ 	.word	0x00000000
        /*093c*/ 	.short	0x010a
        /*093e*/ 	.byte	0xff
	.zero		1


	//   ....[133]....
        /*0940*/ 	.word	0x00007cc0
        /*0944*/ 	.word	0x00000000
        /*0948*/ 	.word	0x00000000
        /*094c*/ 	.short	0x010a
        /*094e*/ 	.byte	0xff
	.zero		1


	//   ....[134]....
        /*0950*/ 	.word	0x00007d20
        /*0954*/ 	.word	0x00000000
        /*0958*/ 	.word	0x00000000
        /*095c*/ 	.short	0x010a
        /*095e*/ 	.byte	0xff
	.zero		1


	//   ....[135]....
        /*0960*/ 	.word	0x00007d80
        /*0964*/ 	.word	0x00000000
        /*0968*/ 	.word	0x00000000
        /*096c*/ 	.short	0x010a
        /*096e*/ 	.byte	0xff
	.zero		1


	//   ....[136]....
        /*0970*/ 	.word	0x00007de0
        /*0974*/ 	.word	0x00000000
        /*0978*/ 	.word	0x00000000
        /*097c*/ 	.short	0x010a
        /*097e*/ 	.byte	0xff
	.zero		1


	//   ....[137]....
        /*0980*/ 	.word	0x00007e40
        /*0984*/ 	.word	0x00000000
        /*0988*/ 	.word	0x00000000
        /*098c*/ 	.short	0x010a
        /*098e*/ 	.byte	0xff
	.zero		1


	//   ....[138]....
        /*0990*/ 	.word	0x00007ea0
        /*0994*/ 	.word	0x00000000
        /*0998*/ 	.word	0x00000000
        /*099c*/ 	.short	0x010a
        /*099e*/ 	.byte	0xff
	.zero		1


	//   ....[139]....
        /*09a0*/ 	.word	0x00007f00
        /*09a4*/ 	.word	0x00000000
        /*09a8*/ 	.word	0x00000000
        /*09ac*/ 	.short	0x010a
        /*09ae*/ 	.byte	0xff
	.zero		1


	//   ....[140]....
        /*09b0*/ 	.word	0x00007f60
        /*09b4*/ 	.word	0x00000000
        /*09b8*/ 	.word	0x00000000
        /*09bc*/ 	.short	0x010a
        /*09be*/ 	.byte	0xff
	.zero		1


	//   ....[141]....
        /*09c0*/ 	.word	0x00007fc0
        /*09c4*/ 	.word	0x00000000
        /*09c8*/ 	.word	0x00000000
        /*09cc*/ 	.short	0x010a
        /*09ce*/ 	.byte	0xff
	.zero		1


	//   ....[142]....
        /*09d0*/ 	.word	0x00008020
        /*09d4*/ 	.word	0x00000000
        /*09d8*/ 	.word	0x00000000
        /*09dc*/ 	.short	0x010a
        /*09de*/ 	.byte	0xff
	.zero		1


	//   ....[143]....
        /*09e0*/ 	.word	0x00008080
        /*09e4*/ 	.word	0x00000000
        /*09e8*/ 	.word	0x00000000
        /*09ec*/ 	.short	0x010a
        /*09ee*/ 	.byte	0xff
	.zero		1


	//   ....[144]....
        /*09f0*/ 	.word	0x000080e0
        /*09f4*/ 	.word	0x00000000
        /*09f8*/ 	.word	0x00000000
        /*09fc*/ 	.short	0x010a
        /*09fe*/ 	.byte	0xff
	.zero		1


	//   ....[145]....
        /*0a00*/ 	.word	0x00008130
        /*0a04*/ 	.word	0x00000000
        /*0a08*/ 	.word	0x000001a0
        /*0a0c*/ 	.short	0x010a
        /*0a0e*/ 	.byte	0xff
	.zero		1


	//   ....[146]....
        /*0a10*/ 	.word	0x00008190
        /*0a14*/ 	.word	0x00000000
        /*0a18*/ 	.word	0x00000150
        /*0a1c*/ 	.short	0x010a
        /*0a1e*/ 	.byte	0xff
	.zero		1


	//   ....[147]....
        /*0a20*/ 	.word	0x000081e0
        /*0a24*/ 	.word	0x00000000
        /*0a28*/ 	.word	0x00000140
        /*0a2c*/ 	.short	0x010a
        /*0a2e*/ 	.byte	0xff
	.zero		1


	//   ....[148]....
        /*0a30*/ 	.word	0x00008240
        /*0a34*/ 	.word	0x00000000
        /*0a38*/ 	.word	0x00000150
        /*0a3c*/ 	.short	0x010a
        /*0a3e*/ 	.byte	0xff
	.zero		1


	//   ....[149]....
        /*0a40*/ 	.word	0x00008290
        /*0a44*/ 	.word	0x00000000
        /*0a48*/ 	.word	0x00000140
        /*0a4c*/ 	.short	0x010a
        /*0a4e*/ 	.byte	0xff
	.zero		1


	//   ....[150]....
        /*0a50*/ 	.word	0x000082f0
        /*0a54*/ 	.word	0x00000003
        /*0a58*/ 	.word	0x00000180
        /*0a5c*/ 	.short	0x010a
        /*0a5e*/ 	.byte	0xff
	.zero		1


	//   ....[151]....
        /*0a60*/ 	.word	0x00008350
        /*0a64*/ 	.word	0x00000000
        /*0a68*/ 	.word	0x00000000
        /*0a6c*/ 	.short	0x010a
        /*0a6e*/ 	.byte	0xff
	.zero		1


	//   ....[152]....
        /*0a70*/ 	.word	0x000083b0
        /*0a74*/ 	.word	0x00000000
        /*0a78*/ 	.word	0x00000000
        /*0a7c*/ 	.short	0x010a
        /*0a7e*/ 	.byte	0xff
	.zero		1


	//   ....[153]....
        /*0a80*/ 	.word	0x00008410
        /*0a84*/ 	.word	0x00000000
        /*0a88*/ 	.word	0x00000000
        /*0a8c*/ 	.short	0x010a
        /*0a8e*/ 	.byte	0xff
	.zero		1


	//   ....[154]....
        /*0a90*/ 	.word	0x00008470
        /*0a94*/ 	.word	0x00000000
        /*0a98*/ 	.word	0x00000000
        /*0a9c*/ 	.short	0x010a
        /*0a9e*/ 	.byte	0xff
	.zero		1


	//   ....[155]....
        /*0aa0*/ 	.word	0x000084d0
        /*0aa4*/ 	.word	0x00000000
        /*0aa8*/ 	.word	0x00000000
        /*0aac*/ 	.short	0x010a
        /*0aae*/ 	.byte	0xff
	.zero		1


	//   ....[156]....
        /*0ab0*/ 	.word	0x00008520
        /*0ab4*/ 	.word	0x00000000
        /*0ab8*/ 	.word	0x00000140
        /*0abc*/ 	.short	0x010a
        /*0abe*/ 	.byte	0xff
	.zero		1


	//   ....[157]....
        /*0ac0*/ 	.word	0x00008580
        /*0ac4*/ 	.word	0x00000000
        /*0ac8*/ 	.word	0x00000138
        /*0acc*/ 	.short	0x010a
        /*0ace*/ 	.byte	0xff
	.zero		1


	//   ....[158]....
        /*0ad0*/ 	.word	0x000085e0
        /*0ad4*/ 	.word	0x00000003
        /*0ad8*/ 	.word	0x00000120
        /*0adc*/ 	.short	0x010a
        /*0ade*/ 	.byte	0xff
	.zero		1


	//   ....[159]....
        /*0ae0*/ 	.word	0x00008640
        /*0ae4*/ 	.word	0x00000003
        /*0ae8*/ 	.word	0x00000128
        /*0aec*/ 	.short	0x010a
        /*0aee*/ 	.byte	0xff
	.zero		1


	//   ....[160]....
        /*0af0*/ 	.word	0x000086a0
        /*0af4*/ 	.word	0x00000000
        /*0af8*/ 	.word	0x00000120
        /*0afc*/ 	.short	0x010a
        /*0afe*/ 	.byte	0xff
	.zero		1


	//   ....[161]....
        /*0b00*/ 	.word	0x000086f0
        /*0b04*/ 	.word	0x00000000
        /*0b08*/ 	.word	0x00000140
        /*0b0c*/ 	.short	0x010a
        /*0b0e*/ 	.byte	0xff
	.zero		1


	//   ....[162]....
        /*0b10*/ 	.word	0x00008740
        /*0b14*/ 	.word	0x00000000
        /*0b18*/ 	.word	0x00000110
        /*0b1c*/ 	.short	0x010a
        /*0b1e*/ 	.byte	0xff
	.zero		1


	//   ....[163]....
        /*0b20*/ 	.word	0x00008790
        /*0b24*/ 	.word	0x00000071
        /*0b28*/ 	.word	0x00000160
        /*0b2c*/ 	.short	0x010a
        /*0b2e*/ 	.byte	0xff
	.zero		1


	//   ....[164]....
        /*0b30*/ 	.word	0x000087e0
        /*0b34*/ 	.word	0x00000020
        /*0b38*/ 	.word	0x00000110
        /*0b3c*/ 	.short	0x010a
        /*0b3e*/ 	.byte	0xff
	.zero		1


	//----- nvinfo : EIATTR_NUM_MBARRIERS
	.align		4
.L_47:
        /*0b40*/ 	.byte	0x03, 0x38
        /*0b42*/ 	.short	0x0038


	//----- nvinfo : EIATTR_EXIT_INSTR_OFFSETS
	.align		4
        /*0b44*/ 	.byte	0x04, 0x1c
        /*0b46*/ 	.short	(.L_49 - .L_48)


	//   ....[0]....
.L_48:
        /*0b48*/ 	.word	0x00002df0


	//   ....[1]....
        /*0b4c*/ 	.word	0x000032e0


	//   ....[2]....
        /*0b50*/ 	.word	0x00003340


	//   ....[3]....
        /*0b54*/ 	.word	0x000041b0


	//   ....[4]....
        /*0b58*/ 	.word	0x00004ec0


	//   ....[5]....
        /*0b5c*/ 	.word	0x00004f00


	//   ....[6]....
        /*0b60*/ 	.word	0x000079c0


	//----- nvinfo : EIATTR_MAX_THREADS
	.align		4
.L_49:
        /*0b64*/ 	.byte	0x04, 0x05
        /*0b66*/ 	.short	(.L_51 - .L_50)
.L_50:
        /*0b68*/ 	.word	0x00000100
        /*0b6c*/ 	.word	0x00000001
        /*0b70*/ 	.word	0x00000001


	//----- nvinfo : EIATTR_CRS_STACK_SIZE
	.align		4
.L_51:
        /*0b74*/ 	.byte	0x04, 0x1e
        /*0b76*/ 	.short	(.L_53 - .L_52)
.L_52:
        /*0b78*/ 	.word	0x00000000


	//----- nvinfo : EIATTR_CBANK_PARAM_SIZE
	.align		4
.L_53:
        /*0b7c*/ 	.byte	0x03, 0x19
        /*0b7e*/ 	.short	0x0800


	//----- nvinfo : EIATTR_PARAM_CBANK
	.align		4
        /*0b80*/ 	.byte	0x04, 0x0a
        /*0b82*/ 	.short	(.L_55 - .L_54)
	.align		4
.L_54:
        /*0b84*/ 	.word	index@(.nv.constant0._ZN7cutlass13device_kernelINS_4gemm6kernel13GemmUniversalIN4cute5tupleIJiiiiEEENS1_10collective13CollectiveMmaINS1_35MainloopSm100TmaUmmaWarpSpecializedILi17ELi2ELi4ENS5_IJNS4_1CILi1EEESB_SB_EEEEENS5_IJNSA_ILi64EEENSA_ILi128EEESE_EEENS_12float_e5m2_tENS5_IJlSB_lEEESH_NS5_IJSB_llEEENS4_8TiledMMAINS4_8MMA_AtomIJNS4_10MMA_TraitsINS4_19SM100_MMA_F8F6F4_SSEJSH_SH_fSE_SF_NS4_17integral_constantINS4_4UMMA5MajorELSQ_0EEENSO_ISQ_LSQ_1EEENSO_INSP_7ScaleInELST_0EEESU_EEEEEENS4_6LayoutISC_NS5_IJNSA_ILi0EEESY_SY_EEEEENS5_IJNS4_10UnderscoreES11_S11_EEEEENS4_13SM90_TMA_LOADENS4_14ComposedLayoutINS4_7SwizzleILi2ELi4ELi3EEENS4_18smem_ptr_flag_bitsILi8EEENSX_INS5_IJNSA_ILi8EEESE_EEENS5_IJSE_SB_EEEEEEEvNS4_8identityES14_NS15_INS16_ILi3ELi4ELi3EEES19_NSX_INS5_IJSF_S1A_EEENS5_IJSB_SF_EEEEEEEvS1F_EENS_8epilogue10collective18CollectiveEpilogueINS1M_23Sm100TmaWarpSpecializedILi2ELi2ELi32ELb0ELb0EEEJSG_NS5_IJNSX_ISE_SB_EES1R_EEESH_SI_SH_SI_NS1M_6fusion15FusionCallbacksIS1Q_NS1T_17LinearCombinationISH_fSH_fLNS_15FloatRoundStyleE2EEESG_S1S_JEEENS4_5SM1004TMEM4LOAD26SM100_TMEM_LOAD_16dp32b32xES14_S1E_NS4_39AutoVectorizingCopyWithAssumedAlignmentILi128EEENS4_14SM90_TMA_STOREES1E_S24_S24_EEEvvEEEEvNT_6ParamsE)
        /*0b88*/ 	.short	0x0380
        /*0b8a*/ 	.short	0x0800


	//----- nvinfo : EIATTR_SW_WAR
	.align		4
.L_55:
        /*0b8c*/ 	.byte	0x04, 0x36
        /*0b8e*/ 	.short	(.L_57 - .L_56)
.L_56:
        /*0b90*/ 	.word	0x00000008
.L_57:


//--------------------- .nv.callgraph             --------------------------
	.section	.nv.callgraph,"",@"SHT_CUDA_CALLGRAPH"
	.align	4
	.sectionentsize	8
	.align		4
        /*0000*/ 	.word	0x00000000
	.align		4
        /*0004*/ 	.word	0xffffffff
	.align		4
        /*0008*/ 	.word	index@(_ZN7cutlass13device_kernelINS_4gemm6kernel13GemmUniversalIN4cute5tupleIJiiiiEEENS1_10collective13CollectiveMmaINS1_35MainloopSm100TmaUmmaWarpSpecializedILi17ELi2ELi4ENS5_IJNS4_1CILi1EEESB_SB_EEEEENS5_IJNSA_ILi64EEENSA_ILi128EEESE_EEENS_12float_e5m2_tENS5_IJlSB_lEEESH_NS5_IJSB_llEEENS4_8TiledMMAINS4_8MMA_AtomIJNS4_10MMA_TraitsINS4_19SM100_MMA_F8F6F4_SSEJSH_SH_fSE_SF_NS4_17integral_constantINS4_4UMMA5MajorELSQ_0EEENSO_ISQ_LSQ_1EEENSO_INSP_7ScaleInELST_0EEESU_EEEEEENS4_6LayoutISC_NS5_IJNSA_ILi0EEESY_SY_EEEEENS5_IJNS4_10UnderscoreES11_S11_EEEEENS4_13SM90_TMA_LOADENS4_14ComposedLayoutINS4_7SwizzleILi2ELi4ELi3EEENS4_18smem_ptr_flag_bitsILi8EEENSX_INS5_IJNSA_ILi8EEESE_EEENS5_IJSE_SB_EEEEEEEvNS4_8identityES14_NS15_INS16_ILi3ELi4ELi3EEES19_NSX_INS5_IJSF_S1A_EEENS5_IJSB_SF_EEEEEEEvS1F_EENS_8epilogue10collective18CollectiveEpilogueINS1M_23Sm100TmaWarpSpecializedILi2ELi2ELi32ELb0ELb0EEEJSG_NS5_IJNSX_ISE_SB_EES1R_EEESH_SI_SH_SI_NS1M_6fusion15FusionCallbacksIS1Q_NS1T_17LinearCombinationISH_fSH_fLNS_15FloatRoundStyleE2EEESG_S1S_JEEENS4_5SM1004TMEM4LOAD26SM100_TMEM_LOAD_16dp32b32xES14_S1E_NS4_39AutoVectorizingCopyWithAssumedAlignmentILi128EEENS4_14SM90_TMA_STOREES1E_S24_S24_EEEvvEEEEvNT_6ParamsE)
	.align		4
        /*000c*/ 	.word	index@(__assertfail)
	.align		4
        /*0010*/ 	.word	0x00000000
	.align		4
        /*0014*/ 	.word	0xfffffffe
	.align		4
        /*0018*/ 	.word	0x00000000
	.align		4
        /*001c*/ 	.word	0xfffffffd
	.align		4
        /*0020*/ 	.word	0x00000000
	.align		4
        /*0024*/ 	.word	0xfffffffc


//--------------------- .nv.constant4             --------------------------
	.section	.nv.constant4,"a",@progbits
	.align	8
	.align		8
.nv.constant4:
        /*0000*/ 	.dword	__assertfail
	.align		8
        /*0008*/ 	.dword	__unnamed_1
	.align		8
        /*0010*/ 	.dword	__unnamed_2
	.align		8
        /*0018*/ 	.dword	_ZN40_INTERNAL_2841d8d5_4_k_cu_09279d60_308024cuda3std3__45__cpo5beginE
	.align		8
        /*0020*/ 	.dword	_ZN40_INTERNAL_2841d8d5_4_k_cu_09279d60_308024cuda3std3__45__cpo3endE
	.align		8
        /*0028*/ 	.dword	_ZN40_INTERNAL_2841d8d5_4_k_cu_09279d60_308024cuda3std3__45__cpo6cbeginE
	.align		8
        /*0030*/ 	.dword	_ZN40_INTERNAL_2841d8d5_4_k_cu_09279d60_308024cuda3std3__45__cpo4cendE
	.align		8
        /*0038*/ 	.dword	_ZN40_INTERNAL_2841d8d5_4_k_cu_09279d60_308024cuda3std3__442_GLOBAL__N__2841d8d5_4_k_cu_09279d60_308026ignoreE
	.align		8
        /*0040*/ 	.dword	_ZN40_INTERNAL_2841d8d5_4_k_cu_09279d60_308024cuda3std3__419piecewise_constructE
	.align		8
        /*0048*/ 	.dword	_ZN40_INTERNAL_2841d8d5_4_k_cu_09279d60_308024cuda3std3__48in_placeE
	.align		8
        /*0050*/ 	.dword	_ZN40_INTERNAL_2841d8d5_4_k_cu_09279d60_308024cuda3std6ranges3__45__cpo4swapE
	.align		8
        /*0058*/ 	.dword	_ZN40_INTERNAL_2841d8d5_4_k_cu_09279d60_308024cuda3std6ranges3__45__cpo9iter_moveE
	.align		8
        /*0060*/ 	.dword	_ZN40_INTERNAL_2841d8d5_4_k_cu_09279d60_308024cute7productE
	.align		8
        /*0068*/ 	.dword	_ZN40_INTERNAL_2841d8d5_4_k_cu_09279d60_308024cute1_E
	.align		8
        /*0070*/ 	.dword	$str$25
	.align		8
        /*0078*/ 	.dword	$str$26
	.align		8
        /*0080*/ 	.dword	$str$27
	.align		8
        /*0088*/ 	.dword	$str$28


//--------------------- .text._ZN7cutlass13device_kernelINS_4gemm6kernel13GemmUniversalIN4cute5tupleIJiiiiEEENS1_10collective13CollectiveMmaINS1_35MainloopSm100TmaUmmaWarpSpecializedILi17ELi2ELi4ENS5_IJNS4_1CILi1EEESB_SB_EEEEENS5_IJNSA_ILi64EEENSA_ILi128EEESE_EEENS_12float_e5m2_tENS5_IJlSB_lEEESH_NS5_IJSB_llEEENS4_8TiledMMAINS4_8MMA_AtomIJNS4_10MMA_TraitsINS4_19SM100_MMA_F8F6F4_SSEJSH_SH_fSE_SF_NS4_17integral_constantINS4_4UMMA5MajorELSQ_0EEENSO_ISQ_LSQ_1EEENSO_INSP_7ScaleInELST_0EEESU_EEEEEENS4_6LayoutISC_NS5_IJNSA_ILi0EEESY_SY_EEEEENS5_IJNS4_10UnderscoreES11_S11_EEEEENS4_13SM90_TMA_LOADENS4_14ComposedLayoutINS4_7SwizzleILi2ELi4ELi3EEENS4_18smem_ptr_flag_bitsILi8EEENSX_INS5_IJNSA_ILi8EEESE_EEENS5_IJSE_SB_EEEEEEEvNS4_8identityES14_NS15_INS16_ILi3ELi4ELi3EEES19_NSX_INS5_IJSF_S1A_EEENS5_IJSB_SF_EEEEEEEvS1F_EENS_8epilogue10collective18CollectiveEpilogueINS1M_23Sm100TmaWarpSpecializedILi2ELi2ELi32ELb0ELb0EEEJSG_NS5_IJNSX_ISE_SB_EES1R_EEESH_SI_SH_SI_NS1M_6fusion15FusionCallbacksIS1Q_NS1T_17LinearCombinationISH_fSH_fLNS_15FloatRoundStyleE2EEESG_S1S_JEEENS4_5SM1004TMEM4LOAD26SM100_TMEM_LOAD_16dp32b32xES14_S1E_NS4_39AutoVectorizingCopyWithAssumedAlignmentILi128EEENS4_14SM90_TMA_STOREES1E_S24_S24_EEEvvEEEEvNT_6ParamsE --------------------------
	.section	.text._ZN7cutlass13device_kernelINS_4gemm6kernel13GemmUniversalIN4cute5tupleIJiiiiEEENS1_10collective13CollectiveMmaINS1_35MainloopSm100TmaUmmaWarpSpecializedILi17ELi2ELi4ENS5_IJNS4_1CILi1EEESB_SB_EEEEENS5_IJNSA_ILi64EEENSA_ILi128EEESE_EEENS_12float_e5m2_tENS5_IJlSB_lEEESH_NS5_IJSB_llEEENS4_8TiledMMAINS4_8MMA_AtomIJNS4_10MMA_TraitsINS4_19SM100_MMA_F8F6F4_SSEJSH_SH_fSE_SF_NS4_17integral_constantINS4_4UMMA5MajorELSQ_0EEENSO_ISQ_LSQ_1EEENSO_INSP_7ScaleInELST_0EEESU_EEEEEENS4_6LayoutISC_NS5_IJNSA_ILi0EEESY_SY_EEEEENS5_IJNS4_10UnderscoreES11_S11_EEEEENS4_13SM90_TMA_LOADENS4_14ComposedLayoutINS4_7SwizzleILi2ELi4ELi3EEENS4_18smem_ptr_flag_bitsILi8EEENSX_INS5_IJNSA_ILi8EEESE_EEENS5_IJSE_SB_EEEEEEEvNS4_8identityES14_NS15_INS16_ILi3ELi4ELi3EEES19_NSX_INS5_IJSF_S1A_EEENS5_IJSB_SF_EEEEEEEvS1F_EENS_8epilogue10collective18CollectiveEpilogueINS1M_23Sm100TmaWarpSpecializedILi2ELi2ELi32ELb0ELb0EEEJSG_NS5_IJNSX_ISE_SB_EES1R_EEESH_SI_SH_SI_NS1M_6fusion15FusionCallbacksIS1Q_NS1T_17LinearCombinationISH_fSH_fLNS_15FloatRoundStyleE2EEESG_S1S_JEEENS4_5SM1004TMEM4LOAD26SM100_TMEM_LOAD_16dp32b32xES14_S1E_NS4_39AutoVectorizingCopyWithAssumedAlignmentILi128EEENS4_14SM90_TMA_STOREES1E_S24_S24_EEEvvEEEEvNT_6ParamsE,"ax",@progbits
	.align	128
.text._ZN7cutlass13device_kernelINS_4gemm6kernel13GemmUniversalIN4cute5tupleIJiiiiEEENS1_10collective13CollectiveMmaINS1_35MainloopSm100TmaUmmaWarpSpecializedILi17ELi2ELi4ENS5_IJNS4_1CILi1EEESB_SB_EEEEENS5_IJNSA_ILi64EEENSA_ILi128EEESE_EEENS_12float_e5m2_tENS5_IJlSB_lEEESH_NS5_IJSB_llEEENS4_8TiledMMAINS4_8MMA_AtomIJNS4_10MMA_TraitsINS4_19SM100_MMA_F8F6F4_SSEJSH_SH_fSE_SF_NS4_17integral_constantINS4_4UMMA5MajorELSQ_0EEENSO_ISQ_LSQ_1EEENSO_INSP_7ScaleInELST_0EEESU_EEEEEENS4_6LayoutISC_NS5_IJNSA_ILi0EEESY_SY_EEEEENS5_IJNS4_10UnderscoreES11_S11_EEEEENS4_13SM90_TMA_LOADENS4_14ComposedLayoutINS4_7SwizzleILi2ELi4ELi3EEENS4_18smem_ptr_flag_bitsILi8EEENSX_INS5_IJNSA_ILi8EEESE_EEENS5_IJSE_SB_EEEEEEEvNS4_8identityES14_NS15_INS16_ILi3ELi4ELi3EEES19_NSX_INS5_IJSF_S1A_EEENS5_IJSB_SF_EEEEEEEvS1F_EENS_8epilogue10collective18CollectiveEpilogueINS1M_23Sm100TmaWarpSpecializedILi2ELi2ELi32ELb0ELb0EEEJSG_NS5_IJNSX_ISE_SB_EES1R_EEESH_SI_SH_SI_NS1M_6fusion15FusionCallbacksIS1Q_NS1T_17LinearCombinationISH_fSH_fLNS_15FloatRoundStyleE2EEESG_S1S_JEEENS4_5SM1004TMEM4LOAD26SM100_TMEM_LOAD_16dp32b32xES14_S1E_NS4_39AutoVectorizingCopyWithAssumedAlignmentILi128EEENS4_14SM90_TMA_STOREES1E_S24_S24_EEEvvEEEEvNT_6ParamsE:
        .type           _ZN7cutlass13device_kernelINS_4gemm6kernel13GemmUniversalIN4cute5tupleIJiiiiEEENS1_10collective13CollectiveMmaINS1_35MainloopSm100TmaUmmaWarpSpecializedILi17ELi2ELi4ENS5_IJNS4_1CILi1EEESB_SB_EEEEENS5_IJNSA_ILi64EEENSA_ILi128EEESE_EEENS_12float_e5m2_tENS5_IJlSB_lEEESH_NS5_IJSB_llEEENS4_8TiledMMAINS4_8MMA_AtomIJNS4_10MMA_TraitsINS4_19SM100_MMA_F8F6F4_SSEJSH_SH_fSE_SF_NS4_17integral_constantINS4_4UMMA5MajorELSQ_0EEENSO_ISQ_LSQ_1EEENSO_INSP_7ScaleInELST_0EEESU_EEEEEENS4_6LayoutISC_NS5_IJNSA_ILi0EEESY_SY_EEEEENS5_IJNS4_10UnderscoreES11_S11_EEEEENS4_13SM90_TMA_LOADENS4_14ComposedLayoutINS4_7SwizzleILi2ELi4ELi3EEENS4_18smem_ptr_flag_bitsILi8EEENSX_INS5_IJNSA_ILi8EEESE_EEENS5_IJSE_SB_EEEEEEEvNS4_8identityES14_NS15_INS16_ILi3ELi4ELi3EEES19_NSX_INS5_IJSF_S1A_EEENS5_IJSB_SF_EEEEEEEvS1F_EENS_8epilogue10collective18CollectiveEpilogueINS1M_23Sm100TmaWarpSpecializedILi2ELi2ELi32ELb0ELb0EEEJSG_NS5_IJNSX_ISE_SB_EES1R_EEESH_SI_SH_SI_NS1M_6fusion15FusionCallbacksIS1Q_NS1T_17LinearCombinationISH_fSH_fLNS_15FloatRoundStyleE2EEESG_S1S_JEEENS4_5SM1004TMEM4LOAD26SM100_TMEM_LOAD_16dp32b32xES14_S1E_NS4_39AutoVectorizingCopyWithAssumedAlignmentILi128EEENS4_14SM90_TMA_STOREES1E_S24_S24_EEEvvEEEEvNT_6ParamsE,@function
        .size           _ZN7cutlass13device_kernelINS_4gemm6kernel13GemmUniversalIN4cute5tupleIJiiiiEEENS1_10collective13CollectiveMmaINS1_35MainloopSm100TmaUmmaWarpSpecializedILi17ELi2ELi4ENS5_IJNS4_1CILi1EEESB_SB_EEEEENS5_IJNSA_ILi64EEENSA_ILi128EEESE_EEENS_12float_e5m2_tENS5_IJlSB_lEEESH_NS5_IJSB_llEEENS4_8TiledMMAINS4_8MMA_AtomIJNS4_10MMA_TraitsINS4_19SM100_MMA_F8F6F4_SSEJSH_SH_fSE_SF_NS4_17integral_constantINS4_4UMMA5MajorELSQ_0EEENSO_ISQ_LSQ_1EEENSO_INSP_7ScaleInELST_0EEESU_EEEEEENS4_6LayoutISC_NS5_IJNSA_ILi0EEESY_SY_EEEEENS5_IJNS4_10UnderscoreES11_S11_EEEEENS4_13SM90_TMA_LOADENS4_14ComposedLayoutINS4_7SwizzleILi2ELi4ELi3EEENS4_18smem_ptr_flag_bitsILi8EEENSX_INS5_IJNSA_ILi8EEESE_EEENS5_IJSE_SB_EEEEEEEvNS4_8identityES14_NS15_INS16_ILi3ELi4ELi3EEES19_NSX_INS5_IJSF_S1A_EEENS5_IJSB_SF_EEEEEEEvS1F_EENS_8epilogue10collective18CollectiveEpilogueINS1M_23Sm100TmaWarpSpecializedILi2ELi2ELi32ELb0ELb0EEEJSG_NS5_IJNSX_ISE_SB_EES1R_EEESH_SI_SH_SI_NS1M_6fusion15FusionCallbacksIS1Q_NS1T_17LinearCombinationISH_fSH_fLNS_15FloatRoundStyleE2EEESG_S1S_JEEENS4_5SM1004TMEM4LOAD26SM100_TMEM_LOAD_16dp32b32xES14_S1E_NS4_39AutoVectorizingCopyWithAssumedAlignmentILi128EEENS4_14SM90_TMA_STOREES1E_S24_S24_EEEvvEEEEvNT_6ParamsE,(.L_x_182 - _ZN7cutlass13device_kernelINS_4gemm6kernel13GemmUniversalIN4cute5tupleIJiiiiEEENS1_10collective13CollectiveMmaINS1_35MainloopSm100TmaUmmaWarpSpecializedILi17ELi2ELi4ENS5_IJNS4_1CILi1EEESB_SB_EEEEENS5_IJNSA_ILi64EEENSA_ILi128EEESE_EEENS_12float_e5m2_tENS5_IJlSB_lEEESH_NS5_IJSB_llEEENS4_8TiledMMAINS4_8MMA_AtomIJNS4_10MMA_TraitsINS4_19SM100_MMA_F8F6F4_SSEJSH_SH_fSE_SF_NS4_17integral_constantINS4_4UMMA5MajorELSQ_0EEENSO_ISQ_LSQ_1EEENSO_INSP_7ScaleInELST_0EEESU_EEEEEENS4_6LayoutISC_NS5_IJNSA_ILi0EEESY_SY_EEEEENS5_IJNS4_10UnderscoreES11_S11_EEEEENS4_13SM90_TMA_LOADENS4_14ComposedLayoutINS4_7SwizzleILi2ELi4ELi3EEENS4_18smem_ptr_flag_bitsILi8EEENSX_INS5_IJNSA_ILi8EEESE_EEENS5_IJSE_SB_EEEEEEEvNS4_8identityES14_NS15_INS16_ILi3ELi4ELi3EEES19_NSX_INS5_IJSF_S1A_EEENS5_IJSB_SF_EEEEEEEvS1F_EENS_8epilogue10collective18CollectiveEpilogueINS1M_23Sm100TmaWarpSpecializedILi2ELi2ELi32ELb0ELb0EEEJSG_NS5_IJNSX_ISE_SB_EES1R_EEESH_SI_SH_SI_NS1M_6fusion15FusionCallbacksIS1Q_NS1T_17LinearCombinationISH_fSH_fLNS_15FloatRoundStyleE2EEESG_S1S_JEEENS4_5SM1004TMEM4LOAD26SM100_TMEM_LOAD_16dp32b32xES14_S1E_NS4_39AutoVectorizingCopyWithAssumedAlignmentILi128EEENS4_14SM90_TMA_STOREES1E_S24_S24_EEEvvEEEEvNT_6ParamsE)
        .other          _ZN7cutlass13device_kernelINS_4gemm6kernel13GemmUniversalIN4cute5tupleIJiiiiEEENS1_10collective13CollectiveMmaINS1_35MainloopSm100TmaUmmaWarpSpecializedILi17ELi2ELi4ENS5_IJNS4_1CILi1EEESB_SB_EEEEENS5_IJNSA_ILi64EEENSA_ILi128EEESE_EEENS_12float_e5m2_tENS5_IJlSB_lEEESH_NS5_IJSB_llEEENS4_8TiledMMAINS4_8MMA_AtomIJNS4_10MMA_TraitsINS4_19SM100_MMA_F8F6F4_SSEJSH_SH_fSE_SF_NS4_17integral_constantINS4_4UMMA5MajorELSQ_0EEENSO_ISQ_LSQ_1EEENSO_INSP_7ScaleInELST_0EEESU_EEEEEENS4_6LayoutISC_NS5_IJNSA_ILi0EEESY_SY_EEEEENS5_IJNS4_10UnderscoreES11_S11_EEEEENS4_13SM90_TMA_LOADENS4_14ComposedLayoutINS4_7SwizzleILi2ELi4ELi3EEENS4_18smem_ptr_flag_bitsILi8EEENSX_INS5_IJNSA_ILi8EEESE_EEENS5_IJSE_SB_EEEEEEEvNS4_8identityES14_NS15_INS16_ILi3ELi4ELi3EEES19_NSX_INS5_IJSF_S1A_EEENS5_IJSB_SF_EEEEEEEvS1F_EENS_8epilogue10collective18CollectiveEpilogueINS1M_23Sm100TmaWarpSpecializedILi2ELi2ELi32ELb0ELb0EEEJSG_NS5_IJNSX_ISE_SB_EES1R_EEESH_SI_SH_SI_NS1M_6fusion15FusionCallbacksIS1Q_NS1T_17LinearCombinationISH_fSH_fLNS_15FloatRoundStyleE2EEESG_S1S_JEEENS4_5SM1004TMEM4LOAD26SM100_TMEM_LOAD_16dp32b32xES14_S1E_NS4_39AutoVectorizingCopyWithAssumedAlignmentILi128EEENS4_14SM90_TMA_STOREES1E_S24_S24_EEEvvEEEEvNT_6ParamsE,@"STO_CUDA_ENTRY STV_DEFAULT"
_ZN7cutlass13device_kernelINS_4gemm6kernel13GemmUniversalIN4cute5tupleIJiiiiEEENS1_10collective13CollectiveMmaINS1_35MainloopSm100TmaUmmaWarpSpecializedILi17ELi2ELi4ENS5_IJNS4_1CILi1EEESB_SB_EEEEENS5_IJNSA_ILi64EEENSA_ILi128EEESE_EEENS_12float_e5m2_tENS5_IJlSB_lEEESH_NS5_IJSB_llEEENS4_8TiledMMAINS4_8MMA_AtomIJNS4_10MMA_TraitsINS4_19SM100_MMA_F8F6F4_SSEJSH_SH_fSE_SF_NS4_17integral_constantINS4_4UMMA5MajorELSQ_0EEENSO_ISQ_LSQ_1EEENSO_INSP_7ScaleInELST_0EEESU_EEEEEENS4_6LayoutISC_NS5_IJNSA_ILi0EEESY_SY_EEEEENS5_IJNS4_10UnderscoreES11_S11_EEEEENS4_13SM90_TMA_LOADENS4_14ComposedLayoutINS4_7SwizzleILi2ELi4ELi3EEENS4_18smem_ptr_flag_bitsILi8EEENSX_INS5_IJNSA_ILi8EEESE_EEENS5_IJSE_SB_EEEEEEEvNS4_8identityES14_NS15_INS16_ILi3ELi4ELi3EEES19_NSX_INS5_IJSF_S1A_EEENS5_IJSB_SF_EEEEEEEvS1F_EENS_8epilogue10collective18CollectiveEpilogueINS1M_23Sm100TmaWarpSpecializedILi2ELi2ELi32ELb0ELb0EEEJSG_NS5_IJNSX_ISE_SB_EES1R_EEESH_SI_SH_SI_NS1M_6fusion15FusionCallbacksIS1Q_NS1T_17LinearCombinationISH_fSH_fLNS_15FloatRoundStyleE2EEESG_S1S_JEEENS4_5SM1004TMEM4LOAD26SM100_TMEM_LOAD_16dp32b32xES14_S1E_NS4_39AutoVectorizingCopyWithAssumedAlignmentILi128EEENS4_14SM90_TMA_STOREES1E_S24_S24_EEEvvEEEEvNT_6ParamsE:
[----:B------:R-:W1:Y:S01]  /*0000*/  LDC R1, c[0x0][0x37c] ;  /* 0x0000df00ff017b82 */ /* 0x000e620000000800 */
[----:B------:R-:W2:Y:S01]  /*0010*/  S2R R108, SR_TID.X ;  /* 0x00000000006c7919 */ /* 0x000ea20000002100 */
[----:B------:R-:W3:Y:S01]  /*0020*/  LDCU.64 UR4, c[0x0][0x890] ;  /* 0x00011200ff0477ac */ /* 0x000ee20008000a00 */
[----:B------:R-:W-:Y:S02]  /*0030*/  PRMT R95, RZ, 0x7610, R95 ;  /* 0x00007610ff5f7816 */ /* 0x000fe4000000005f */
[----:B------:R-:W-:Y:S01]  /*0040*/  ELECT P5, URZ, PT ;  /* 0x0000000000ff782f */ /* 0x000fe200038a0000 */
[----:B------:R-:W4:Y:S01]  /*0050*/  LDCU.64 UR46, c[0x0][0x358] ;  /* 0x00006b00ff2e77ac */ /* 0x000f220008000a00 */
[----:B---3--:R-:W-:-:S04]  /*0060*/  UISETP.NE.U32.AND UP0, UPT, UR4, URZ, UPT ;  /* 0x000000ff0400728c */ /* 0x008fc8000bf05070 */
[----:B------:R-:W-:Y:S01]  /*0070*/  UISETP.NE.AND.EX UP0, UPT, UR5, URZ, UPT, UP0 ;  /* 0x000000ff0500728c */ /* 0x000fe2000bf05300 */
[----:B--2---:R-:W-:-:S05]  /*0080*/  SHF.R.U32.HI R101, RZ, 0x5, R108 ;  /* 0x00000005ff657819 */ /* 0x004fca000001166c */
[----:B------:R-:W2:Y:S02]  /*0090*/  SHFL.IDX PT, R0, R101, RZ, 0x1f ;  /* 0x00001fff65007589 */ /* 0x000ea400000e0000 */
[----:B--2---:R-:W-:Y:S01]  /*00a0*/  R2UR UR8, R0 ;  /* 0x00000000000872ca */ /* 0x004fe200000e0000 */
[----:B-1--4-:R-:W-:-:S14]  /*00b0*/  BRA.U UP0, `(.L_x_0) ;  /* 0x00000001002c7547 */ /* 0x012fdc000b800000 */
[----:B------:R-:W1:Y:S02]  /*00c0*/  LDCU.64 UR6, c[0x0][0x888] ;  /* 0x00011100ff0677ac */ /* 0x000e640008000a00 */
[----:B-1----:R-:W-:-:S04]  /*00d0*/  UISETP.NE.U32.AND UP0, UPT, UR6, URZ, UPT ;  /* 0x000000ff0600728c */ /* 0x002fc8000bf05070 */
[----:B------:R-:W-:-:S09]  /*00e0*/  UISETP.NE.AND.EX UP0, UPT, UR7, URZ, UPT, UP0 ;  /* 0x000000ff0700728c */ /* 0x000fd2000bf05300 */
[----:B------:R-:W-:Y:S05]  /*00f0*/  BRA.U !UP0, `(.L_x_1) ;  /* 0x0000000108107547 */ /* 0x000fea000b800000 */
[----:B------:R-:W1:Y:S02]  /*0100*/  LDC.64 R2, c[0x0][0x888] ;  /* 0x00022200ff027b82 */ /* 0x000e640000000a00 */
[----:B-1----:R1:W5:Y:S01]  /*0110*/  LDG.E R49, desc[UR46][R2.64] ;  /* 0x0000002e02317981 */ /* 0x002362000c1e1900 */
[----:B------:R-:W-:Y:S01]  /*0120*/  HFMA2 R95, -RZ, RZ, 0, 5.9604644775390625e-08 ;  /* 0x00000001ff5f7431 */ /* 0x000fe200000001ff */
[----:B------:R-:W-:Y:S05]  /*0130*/  BRA `(.L_x_0) ;  /* 0x00000000000c7947 */ /* 0x000fea0003800000 */
.L_x_1:
[----:B------:R-:W1:Y:S01]  /*0140*/  LDCU UR6, c[0x0][0x880] ;  /* 0x00011000ff0677ac */ /* 0x000e620008000800 */
[----:B------:R-:W-:Y:S01]  /*0150*/  HFMA2 R95, -RZ, RZ, 0, 5.9604644775390625e-08 ;  /* 0x00000001ff5f7431 */ /* 0x000fe200000001ff */
[----:B-1----:R-:W-:-:S07]  /*0160*/  MOV R49, UR6 ;  /* 0x0000000600317c02 */ /* 0x002fce0008000f00 */
.L_x_0:
[----:B------:R-:W2:Y:S02]  /*0170*/  LDCU.64 UR6, c[0x0][0x8b0] ;  /* 0x00011600ff0677ac */ /* 0x000ea40008000a00 */
[----:B--2---:R-:W-:-:S04]  /*0180*/  UISETP.NE.U32.AND UP0, UPT, UR6, URZ, UPT ;  /* 0x000000ff0600728c */ /* 0x004fc8000bf05070 */
[----:B------:R-:W-:-:S09]  /*0190*/  UISETP.NE.AND.EX UP0, UPT, UR7, URZ, UPT, UP0 ;  /* 0x000000ff0700728c */ /* 0x000fd2000bf05300 */
[----:B------:R-:W-:Y:S05]  /*01a0*/  BRA.U UP0, `(.L_x_2) ;  /* 0x0000000100247547 */ /* 0x000fea000b800000 */
[----:B------:R-:W2:Y:S02]  /*01b0*/  LDCU.64 UR6, c[0x0][0x8a8] ;  /* 0x00011500ff0677ac */ /* 0x000ea40008000a00 */
[----:B--2---:R-:W-:-:S04]  /*01c0*/  UISETP.NE.U32.AND UP0, UPT, UR6, URZ, UPT ;  /* 0x000000ff0600728c */ /* 0x004fc8000bf05070 */
[----:B------:R-:W-:-:S09]  /*01d0*/  UISETP.NE.AND.EX UP0, UPT, UR7, URZ, UPT, UP0 ;  /* 0x000000ff0700728c */ /* 0x000fd2000bf05300 */
[----:B------:R-:W-:Y:S05]  /*01e0*/  BRA.U !UP0, `(.L_x_3) ;  /* 0x00000001080c7547 */ /* 0x000fea000b800000 */
[----:B-1----:R-:W1:Y:S02]  /*01f0*/  LDC.64 R2, c[0x0][0x8a8] ;  /* 0x00022a00ff027b82 */ /* 0x002e640000000a00 */
[----:B-1----:R2:W5:Y:S01]  /*0200*/  LDG.E R47, desc[UR46][R2.64] ;  /* 0x0000002e022f7981 */ /* 0x002562000c1e1900 */
[----:B------:R-:W-:Y:S05]  /*0210*/  BRA `(.L_x_2) ;  /* 0x0000000000087947 */ /* 0x000fea0003800000 */
.L_x_3:
[----:B------:R-:W2:Y:S02]  /*0220*/  LDCU UR6, c[0x0][0x8a0] ;  /* 0x00011400ff0677ac */ /* 0x000ea40008000800 */
[----:B--2---:R-:W-:Y:S02]  /*0230*/  MOV R47, UR6 ;  /* 0x00000006002f7c02 */ /* 0x004fe40008000f00 */
.L_x_2:
[----:B------:R-:W-:Y:S01]  /*0240*/  IMAD.U32 R0, RZ, RZ, UR8 ;  /* 0x00000008ff007e24 */ /* 0x000fe2000f8e00ff */
[----:B------:R-:W-:Y:S04]  /*0250*/  BSSY.RECONVERGENT B0, `(.L_x_4) ;  /* 0x000000c000007945 */ /* 0x000fe80003800200 */
[C---:B------:R-:W-:Y:S02]  /*0260*/  ISETP.NE.OR P1, PT, R0.reuse, 0x1, !P5 ;  /* 0x000000010000780c */ /* 0x040fe40006f25670 */
[----:B------:R-:W-:-:S11]  /*0270*/  ISETP.NE.OR P0, PT, R0, 0x3, !P5 ;  /* 0x000000030000780c */ /* 0x000fd60006f05670 */
[----:B------:R-:W-:Y:S05]  /*0280*/  @P1 BRA `(.L_x_5) ;  /* 0x0000000000201947 */ /* 0x000fea0003800000 */
[----:B------:R-:W3:Y:S02]  /*0290*/  LDCU.64 UR6, c[0x0][0x348] ;  /* 0x00006900ff0677ac */ /* 0x000ee40008000a00 */
[----:B---3--:R-:W-:Y:S02]  /*02a0*/  UIADD3 UR10, UP1, UPT, UR6, 0x80, URZ ;  /* 0x00000080060a7890 */ /* 0x008fe4000ff3e0ff */
[----:B------:R-:W-:Y:S02]  /*02b0*/  UIADD3 UR6, UP0, UPT, UR6, 0x180, URZ ;  /* 0x0000018006067890 */ /* 0x000fe4000ff1e0ff */
[----:B------:R-:W-:Y:S02]  /*02c0*/  UIADD3.X UR11, UPT, UPT, URZ, UR7, URZ, UP1, !UPT ;  /* 0x00000007ff0b7290 */ /* 0x000fe40008ffe4ff */
[----:B------:R-:W-:-:S07]  /*02d0*/  UIADD3.X UR7, UPT, UPT, URZ, UR7, URZ, UP0, !UPT ;  /* 0x00000007ff077290 */ /* 0x000fce00087fe4ff */
[----:B------:R3:W-:Y:S02]  /*02e0*/  UTMACCTL.PF [UR10] ;  /* 0x000000000a0079b9 */ /* 0x0007e40008040000 */
[----:B------:R3:W-:Y:S02]  /*02f0*/  UTMACCTL.PF [UR6] ;  /* 0x00000000060079b9 */ /* 0x0007e40008040000 */
[----:B---3--:R-:W-:Y:S01]  /*0300*/  NOP ;  /* 0x0000000000007918 */ /* 0x008fe20000000000 */
.L_x_5:
[----:B------:R-:W-:Y:S05]  /*0310*/  BSYNC.RECONVERGENT B0 ;  /* 0x0000000000007941 */ /* 0x000fea0003800200 */
.L_x_4:
[----:B------:R-:W-:Y:S04]  /*0320*/  BSSY.RECONVERGENT B0, `(.L_x_6) ;  /* 0x000000a000007945 */ /* 0x000fe80003800200 */
        /* <DEDUP_REMOVED lines=9> */
.L_x_7:
[----:B------:R-:W-:Y:S05]  /*03c0*/  BSYNC.RECONVERGENT B0 ;  /* 0x0000000000007941 */ /* 0x000fea0003800200 */
.L_x_6:
[----:B------:R-:W3:Y:S01]  /*03d0*/  LDCU.64 UR6, c[0x0][0x888] ;  /* 0x00011100ff0677ac */ /* 0x000ee20008000a00 */
[----:B------:R-:W-:Y:S02]  /*03e0*/  UISETP.EQ.U32.AND UP1, UPT, UR4, URZ, UPT ;  /* 0x000000ff0400728c */ /* 0x000fe4000bf22070 */
[----:B------:R-:W-:Y:S02]  /*03f0*/  UPLOP3.LUT UP2, UPT, UPT, UPT, UPT, 0x80, 0x8 ;  /* 0x000000000008789c */ /* 0x000fe40003f4f070 */
[----:B---3--:R-:W-:-:S04]  /*0400*/  UISETP.NE.U32.AND UP0, UPT, UR6, URZ, UPT ;  /* 0x000000ff0600728c */ /* 0x008fc8000bf05070 */
[----:B------:R-:W-:-:S04]  /*0410*/  UISETP.NE.AND.EX UP0, UPT, UR7, URZ, UPT, UP0 ;  /* 0x000000ff0700728c */ /* 0x000fc8000bf05300 */
[----:B------:R-:W-:-:S04]  /*0420*/  UISETP.EQ.OR.EX UP3, UPT, UR5, URZ, !UP0, UP1 ;  /* 0x000000ff0500728c */ /* 0x000fc8000c762710 */
[----:B------:R-:W-:-:S05]  /*0430*/  UP2UR UR50, UPR, URZ, 0x8 ;  /* 0x00000008ff327883 */ /* 0x000fca0008000000 */
[----:B------:R-:W-:Y:S07]  /*0440*/  BRA.U !UP3, `(.L_x_8) ;  /* 0x000000010b207547 */ /* 0x000fee000b800000 */
[----:B------:R-:W-:Y:S01]  /*0450*/  UISETP.NE.U32.AND UP2, UPT, UR4, URZ, UPT ;  /* 0x000000ff0400728c */ /* 0x000fe2000bf45070 */
[----:B-----5:R-:W-:Y:S01]  /*0460*/  FSETP.NEU.AND P0, PT, R49, RZ, PT ;  /* 0x000000ff3100720b */ /* 0x020fe20003f0d000 */
[----:B------:R-:W-:Y:S02]  /*0470*/  USEL UR4, URZ, 0xffffffff, UP0 ;  /* 0xffffffffff047887 */ /* 0x000fe40008000000 */
[----:B------:R-:W-:-:S10]  /*0480*/  UISETP.NE.AND.EX UP2, UPT, UR5, URZ, UPT, UP2 ;  /* 0x000000ff0500728c */ /* 0x000fd4000bf45320 */
[----:B------:R-:W-:Y:S01]  /*0490*/  VOTEU.ANY UP1, P0 ;  /* 0x0000000000ff7886 */ /* 0x000fe20000020100 */
[----:B------:R-:W-:-:S04]  /*04a0*/  @!UP2 USEL UR4, URZ, 0xffffffff, UP1 ;  /* 0xffffffffff04a887 */ /* 0x000fc80008800000 */
[----:B------:R-:W-:-:S04]  /*04b0*/  ULOP3.LUT UR4, UR4, 0x1, URZ, 0xc0, !UPT ;  /* 0x0000000104047892 */ /* 0x000fc8000f8ec0ff */
[----:B------:R-:W-:-:S11]  /*04c0*/  UISETP.NE.U32.AND UP2, UPT, UR4, 0x1, UPT ;  /* 0x000000010400788c */ /* 0x000fd6000bf45070 */
.L_x_8:
[----:B-12---:R-:W1:Y:S01]  /*04d0*/  SHFL.IDX PT, R2, R101, RZ, 0x1f ;  /* 0x00001fff65027589 */ /* 0x006e6200000e0000 */
[----:B------:R-:W-:-:S04]  /*04e0*/  UISETP.NE.AND UP1, UPT, UR8, 0x2, UPT ;  /* 0x000000020800788c */ /* 0x000fc8000bf25270 */
[----:B------:R-:W-:Y:S01]  /*04f0*/  USEL UR6, URZ, 0x1, UP1 ;  /* 0x00000001ff067887 */ /* 0x000fe20008800000 */
[----:B-1----:R-:W-:-:S13]  /*0500*/  ISETP.NE.AND P0, PT, R2, RZ, PT ;  /* 0x000000ff0200720c */ /* 0x002fda0003f05270 */
[----:B------:R-:W-:Y:S05]  /*0510*/  @P0 BRA `(.L_x_9) ;  /* 0x0000000000bc0947 */ /* 0x000fea0003800000 */
[----:B------:R-:W-:Y:S01]  /*0520*/  ELECT P0, URZ, PT ;  /* 0x0000000000ff782f */ /* 0x000fe20003800000 */
[----:B------:R-:W-:-:S12]  /*0530*/  BSSY.RECONVERGENT B0, `(.L_x_9) ;  /* 0x000002d000007945 */ /* 0x000fd80003800200 */
[----:B------:R-:W-:Y:S05]  /*0540*/  @!P0 BRA `(.L_x_10) ;  /* 0x0000000000ac8947 */ /* 0x000fea0003800000 */
[----:B------:R-:W1:Y:S01]  /*0550*/  S2UR UR5, SR_CgaCtaId ;  /* 0x00000000000579c3 */ /* 0x000e620000008800 */
[----:B------:R-:W-:Y:S01]  /*0560*/  UMOV UR7, 0x400 ;  /* 0x0000040000077882 */ /* 0x000fe20000000000 */
[----:B------:R-:W-:Y:S02]  /*0570*/  UMOV UR4, 0x1 ;  /* 0x0000000100047882 */ /* 0x000fe40000000000 */
[----:B------:R-:W-:-:S04]  /*0580*/  UIADD3 UR10, UPT, UPT, -UR4, 0x100000, URZ ;  /* 0x00100000040a7890 */ /* 0x000fc8000fffe1ff */
[----:B------:R-:W-:Y:S02]  /*0590*/  USHF.L.U32 UR11, UR10, 0xb, URZ ;  /* 0x0000000b0a0b7899 */ /* 0x000fe400080006ff */
[----:B------:R-:W-:Y:S02]  /*05a0*/  USHF.L.U32 UR10, UR10, 0x1, URZ ;  /* 0x000000010a0a7899 */ /* 0x000fe400080006ff */
[----:B-1----:R-:W-:Y:S01]  /*05b0*/  ULEA UR5, UR5, UR7, 0x18 ;  /* 0x0000000705057291 */ /* 0x002fe2000f8ec0ff */
[----:B------:R-:W1:Y:S11]  /*05c0*/  FENCE.VIEW.ASYNC.S ;  /* 0x00000000000073c6 */ /* 0x000e760000000000 */
[----:B-1----:R1:W2:Y:S01]  /*05d0*/  SYNCS.EXCH.64 URZ, [UR5], UR10 ;  /* 0x0000000a05ff75b2 */ /* 0x0022a20008000100 */
[----:B------:R1:W3:Y:S01]  /*05e0*/  SYNCS.EXCH.64 URZ, [UR5+0x88], UR10 ;  /* 0x0000880a05ff75b2 */ /* 0x0002e20008000100 */
[----:B------:R1:W4:Y:S01]  /*05f0*/  SYNCS.EXCH.64 URZ, [UR5+0x8], UR10 ;  /* 0x0000080a05ff75b2 */ /* 0x0003220008000100 */
[----:B------:R1:W1:Y:S01]  /*0600*/  SYNCS.EXCH.64 URZ, [UR5+0x90], UR10 ;  /* 0x0000900a05ff75b2 */ /* 0x0002620008000100 */
        /* <DEDUP_REMOVED lines=30> */
[----:B--234-:R-:W-:Y:S01]  /*07f0*/  NOP ;  /* 0x0000000000007918 */ /* 0x01cfe20000000000 */
.L_x_10:
[----:B-1----:R-:W-:Y:S05]  /*0800*/  BSYNC.RECONVERGENT B0 ;  /* 0x0000000000007941 */ /* 0x002fea0003800200 */
.L_x_9:
[----:B------:R-:W1:Y:S01]  /*0810*/  SHFL.IDX PT, R2, R101, RZ, 0x1f ;  /* 0x00001fff65027589 */ /* 0x000e6200000e0000 */
[----:B------:R-:W-:Y:S01]  /*0820*/  NOP ;  /* 0x0000000000007918 */ /* 0x000fe20000000000 */
[----:B-1----:R-:W-:-:S13]  /*0830*/  ISETP.NE.AND P0, PT, R2, 0x1, PT ;  /* 0x000000010200780c */ /* 0x002fda0003f05270 */
[----:B------:R-:W-:Y:S05]  /*0840*/  @P0 BRA `(.L_x_11) ;  /* 0x0000000000480947 */ /* 0x000fea0003800000 */
[----:B------:R-:W1:Y:S01]  /*0850*/  S2UR UR7, SR_CgaCtaId ;  /* 0x00000000000779c3 */ /* 0x000e620000008800 */
[----:B------:R-:W-:Y:S01]  /*0860*/  UMOV UR9, 0x400 ;  /* 0x0000040000097882 */ /* 0x000fe20000000000 */
[----:B------:R-:W-:Y:S01]  /*0870*/  UMOV UR5, 0x20 ;  /* 0x0000002000057882 */ /* 0x000fe20000000000 */
[----:B------:R-:W-:Y:S01]  /*0880*/  UMOV UR4, 0x80 ;  /* 0x0000008000047882 */ /* 0x000fe20000000000 */
[----:B------:R-:W-:-:S04]  /*0890*/  UIADD3 UR10, UPT, UPT, -UR5, 0x100000, URZ ;  /* 0x00100000050a7890 */ /* 0x000fc8000fffe1ff */
[----:B------:R-:W-:Y:S02]  /*08a0*/  USHF.L.U32 UR11, UR10, 0xb, URZ ;  /* 0x0000000b0a0b7899 */ /* 0x000fe400080006ff */
[----:B------:R-:W-:Y:S02]  /*08b0*/  USHF.L.U32 UR10, UR10, 0x1, URZ ;  /* 0x000000010a0a7899 */ /* 0x000fe400080006ff */
[----:B------:R-:W-:-:S04]  /*08c0*/  UIADD3 UR4, UPT, UPT, -UR4, 0x100000, URZ ;  /* 0x0010000004047890 */ /* 0x000fc8000fffe1ff */
[----:B------:R-:W-:Y:S02]  /*08d0*/  USHF.L.U32 UR5, UR4, 0xb, URZ ;  /* 0x0000000b04057899 */ /* 0x000fe400080006ff */
[----:B------:R-:W-:Y:S01]  /*08e0*/  USHF.L.U32 UR4, UR4, 0x1, URZ ;  /* 0x0000000104047899 */ /* 0x000fe200080006ff */
[----:B------:R-:W-:Y:S01]  /*08f0*/  ELECT P0, URZ, PT ;  /* 0x0000000000ff782f */ /* 0x000fe20003800000 */
[----:B-1----:R-:W-:Y:S01]  /*0900*/  ULEA UR7, UR7, UR9, 0x18 ;  /* 0x0000000907077291 */ /* 0x002fe2000f8ec0ff */
[----:B------:R-:W1:Y:S11]  /*0910*/  FENCE.VIEW.ASYNC.S ;  /* 0x00000000000073c6 */ /* 0x000e760000000000 */
[----:B-1----:R1:W2:Y:S01]  /*0920*/  SYNCS.EXCH.64 URZ, [UR7+0x110], UR10 ;  /* 0x0001100a07ff75b2 */ /* 0x0022a20008000100 */
[----:B------:R1:W3:Y:S01]  /*0930*/  SYNCS.EXCH.64 URZ, [UR7+0x120], UR4 ;  /* 0x0001200407ff75b2 */ /* 0x0002e20008000100 */
[----:B------:R1:W4:Y:S01]  /*0940*/  SYNCS.EXCH.64 URZ, [UR7+0x118], UR10 ;  /* 0x0001180a07ff75b2 */ /* 0x0003220008000100 */
[----:B------:R1:W1:Y:S01]  /*0950*/  SYNCS.EXCH.64 URZ, [UR7+0x128], UR4 ;  /* 0x0001280407ff75b2 */ /* 0x0002620008000100 */
[----:B------:R-:W-:Y:S01]  /*0960*/  NOP ;  /* 0x0000000000007918 */ /* 0x000fe20000000000 */
.L_x_11:
[----:B------:R-:W2:Y:S01]  /*0970*/  SHFL.IDX PT, R2, R101, RZ, 0x1f ;  /* 0x00001fff65027589 */ /* 0x000ea200000e0000 */
[----:B------:R-:W-:Y:S01]  /*0980*/  NOP ;  /* 0x0000000000007918 */ /* 0x000fe20000000000 */
[----:B--2---:R-:W-:-:S13]  /*0990*/  ISETP.NE.AND P0, PT, R2, 0x3, PT ;  /* 0x000000030200780c */ /* 0x004fda0003f05270 */
[----:B------:R-:W-:Y:S05]  /*09a0*/  @P0 BRA `(.L_x_12) ;  /* 0x0000000000300947 */ /* 0x000fea0003800000 */
[----:B-1----:R-:W1:Y:S01]  /*09b0*/  S2UR UR5, SR_CgaCtaId ;  /* 0x00000000000579c3 */ /* 0x002e620000008800 */
[----:B------:R-:W-:Y:S01]  /*09c0*/  UMOV UR7, 0x400 ;  /* 0x0000040000077882 */ /* 0x000fe20000000000 */
[----:B------:R-:W-:Y:S01]  /*09d0*/  UMOV UR4, 0x20 ;  /* 0x0000002000047882 */ /* 0x000fe20000000000 */
[----:B------:R-:W-:Y:S01]  /*09e0*/  ELECT P0, URZ, PT ;  /* 0x0000000000ff782f */ /* 0x000fe20003800000 */
[----:B------:R-:W-:-:S04]  /*09f0*/  UIADD3 UR10, UPT, UPT, -UR4, 0x100000, URZ ;  /* 0x00100000040a7890 */ /* 0x000fc8000fffe1ff */
[----:B------:R-:W-:Y:S02]  /*0a00*/  USHF.L.U32 UR11, UR10, 0xb, URZ ;  /* 0x0000000b0a0b7899 */ /* 0x000fe400080006ff */
[----:B------:R-:W-:Y:S02]  /*0a10*/  USHF.L.U32 UR10, UR10, 0x1, URZ ;  /* 0x000000010a0a7899 */ /* 0x000fe400080006ff */
[----:B-1----:R-:W-:Y:S01]  /*0a20*/  ULEA UR5, UR5, UR7, 0x18 ;  /* 0x0000000705057291 */ /* 0x002fe2000f8ec0ff */
[----:B------:R-:W1:Y:S11]  /*0a30*/  FENCE.VIEW.ASYNC.S ;  /* 0x00000000000073c6 */ /* 0x000e760000000000 */
[----:B-1----:R2:W1:Y:S01]  /*0a40*/  SYNCS.EXCH.64 URZ, [UR5+0x130], UR10 ;  /* 0x0001300a05ff75b2 */ /* 0x0024620008000100 */
[----:B------:R2:W1:Y:S02]  /*0a50*/  SYNCS.EXCH.64 URZ, [UR5+0x138], UR10 ;  /* 0x0001380a05ff75b2 */ /* 0x0004640008000100 */
[----:B--2---:R-:W-:Y:S01]  /*0a60*/  NOP ;  /* 0x0000000000007918 */ /* 0x004fe20000000000 */
.L_x_12:
[----:B------:R-:W2:Y:S01]  /*0a70*/  SHFL.IDX PT, R2, R101, RZ, 0x1f ;  /* 0x00001fff65027589 */ /* 0x000ea200000e0000 */
[----:B------:R-:W-:Y:S01]  /*0a80*/  NOP ;  /* 0x0000000000007918 */ /* 0x000fe20000000000 */
[----:B--2---:R-:W-:-:S13]  /*0a90*/  ISETP.NE.AND P0, PT, R2, 0x4, PT ;  /* 0x000000040200780c */ /* 0x004fda0003f05270 */
[----:B------:R-:W-:Y:S05]  /*0aa0*/  @P0 BRA `(.L_x_13) ;  /* 0x00000000004c0947 */ /* 0x000fea0003800000 */
[----:B-1----:R-:W1:Y:S01]  /*0ab0*/  S2UR UR5, SR_CgaCtaId ;  /* 0x00000000000579c3 */ /* 0x002e620000008800 */
[----:B------:R-:W-:Y:S01]  /*0ac0*/  UMOV UR9, 0x100 ;  /* 0x0000010000097882 */ /* 0x000fe20000000000 */
[----:B------:R-:W-:Y:S01]  /*0ad0*/  UMOV UR7, 0x400 ;  /* 0x0000040000077882 */ /* 0x000fe20000000000 */
[----:B------:R-:W-:Y:S01]  /*0ae0*/  USEL UR9, UR9, 0xe0, UP2 ;  /* 0x000000e009097887 */ /* 0x000fe20009000000 */
[----:B------:R-:W-:Y:S01]  /*0af0*/  UMOV UR4, 0x1 ;  /* 0x0000000100047882 */ /* 0x000fe20000000000 */
[----:B------:R-:W-:Y:S01]  /*0b00*/  ELECT P0, URZ, PT ;  /* 0x0000000000ff782f */ /* 0x000fe20003800000 */
[----:B------:R-:W-:-:S04]  /*0b10*/  UIADD3 UR10, UPT, UPT, -UR4, 0x100000, URZ ;  /* 0x00100000040a7890 */ /* 0x000fc8000fffe1ff */
[----:B------:R-:W-:Y:S02]  /*0b20*/  USHF.L.U32 UR11, UR10, 0xb, URZ ;  /* 0x0000000b0a0b7899 */ /* 0x000fe400080006ff */
[----:B------:R-:W-:Y:S02]  /*0b30*/  USHF.L.U32 UR10, UR10, 0x1, URZ ;  /* 0x000000010a0a7899 */ /* 0x000fe400080006ff */
[----:B------:R-:W-:-:S04]  /*0b40*/  UIADD3 UR12, UPT, UPT, -UR9, 0x100000, URZ ;  /* 0x00100000090c7890 */ /* 0x000fc8000fffe1ff */
[----:B------:R-:W-:Y:S02]  /*0b50*/  USHF.L.U32 UR13, UR12, 0xb, URZ ;  /* 0x0000000b0c0d7899 */ /* 0x000fe400080006ff */
[----:B------:R-:W-:Y:S02]  /*0b60*/  USHF.L.U32 UR12, UR12, 0x1, URZ ;  /* 0x000000010c0c7899 */ /* 0x000fe400080006ff */
[----:B-1----:R-:W-:Y:S01]  /*0b70*/  ULEA UR5, UR5, UR7, 0x18 ;  /* 0x0000000705057291 */ /* 0x002fe2000f8ec0ff */
[----:B------:R-:W1:Y:S11]  /*0b80*/  FENCE.VIEW.ASYNC.S ;  /* 0x00000000000073c6 */ /* 0x000e760000000000 */
[----:B-1----:R2:W1:Y:S01]  /*0b90*/  SYNCS.EXCH.64 URZ, [UR5+0x140], UR10 ;  /* 0x0001400a05ff75b2 */ /* 0x0024620008000100 */
[----:B------:R2:W1:Y:S01]  /*0ba0*/  SYNCS.EXCH.64 URZ, [UR5+0x150], UR12 ;  /* 0x0001500c05ff75b2 */ /* 0x0004620008000100 */
[----:B------:R2:W1:Y:S01]  /*0bb0*/  SYNCS.EXCH.64 URZ, [UR5+0x148], UR10 ;  /* 0x0001480a05ff75b2 */ /* 0x0004620008000100 */
[----:B------:R2:W1:Y:S02]  /*0bc0*/  SYNCS.EXCH.64 URZ, [UR5+0x158], UR12 ;  /* 0x0001580c05ff75b2 */ /* 0x0004640008000100 */
[----:B--2---:R-:W-:Y:S01]  /*0bd0*/  NOP ;  /* 0x0000000000007918 */ /* 0x004fe20000000000 */
.L_x_13:
[----:B------:R-:W2:Y:S01]  /*0be0*/  SHFL.IDX PT, R2, R101, RZ, 0x1f ;  /* 0x00001fff65027589 */ /* 0x000ea200000e0000 */
[----:B------:R-:W-:Y:S01]  /*0bf0*/  NOP ;  /* 0x0000000000007918 */ /* 0x000fe20000000000 */
[----:B--2---:R-:W-:-:S13]  /*0c00*/  ISETP.NE.AND P0, PT, R2, 0x5, PT ;  /* 0x000000050200780c */ /* 0x004fda0003f05270 */
[----:B------:R-:W-:Y:S05]  /*0c10*/  @P0 BRA `(.L_x_14) ;  /* 0x0000000000580947 */ /* 0x000fea0003800000 */
[----:B-1----:R-:W1:Y:S01]  /*0c20*/  S2UR UR7, SR_CgaCtaId ;  /* 0x00000000000779c3 */ /* 0x002e620000008800 */
        /* <DEDUP_REMOVED lines=12> */
[----:B-1----:R2:W1:Y:S01]  /*0cf0*/  SYNCS.EXCH.64 URZ, [UR7+0x160], UR10 ;  /* 0x0001600a07ff75b2 */ /* 0x0024620008000100 */
[----:B------:R2:W1:Y:S01]  /*0d00*/  SYNCS.EXCH.64 URZ, [UR7+0x180], UR4 ;  /* 0x0001800407ff75b2 */ /* 0x0004620008000100 */
[----:B------:R2:W1:Y:S01]  /*0d10*/  SYNCS.EXCH.64 URZ, [UR7+0x168], UR10 ;  /* 0x0001680a07ff75b2 */ /* 0x0004620008000100 */
[----:B------:R2:W1:Y:S01]  /*0d20*/  SYNCS.EXCH.64 URZ, [UR7+0x188], UR4 ;  /* 0x0001880407ff75b2 */ /* 0x0004620008000100 */
[----:B------:R2:W1:Y:S01]  /*0d30*/  SYNCS.EXCH.64 URZ, [UR7+0x170], UR10 ;  /* 0x0001700a07ff75b2 */ /* 0x0004620008000100 */
[----:B------:R2:W1:Y:S01]  /*0d40*/  SYNCS.EXCH.64 URZ, [UR7+0x190], UR4 ;  /* 0x0001900407ff75b2 */ /* 0x0004620008000100 */
[----:B------:R2:W1:Y:S01]  /*0d50*/  SYNCS.EXCH.64 URZ, [UR7+0x178], UR10 ;  /* 0x0001780a07ff75b2 */ /* 0x0004620008000100 */
[----:B------:R2:W1:Y:S02]  /*0d60*/  SYNCS.EXCH.64 URZ, [UR7+0x198], UR4 ;  /* 0x0001980407ff75b2 */ /* 0x0004640008000100 */
[----:B--2---:R-:W-:Y:S01]  /*0d70*/  NOP ;  /* 0x0000000000007918 */ /* 0x004fe20000000000 */
.L_x_14:
        /* <DEDUP_REMOVED lines=18> */
.L_x_15:
[----:B-1----:R-:W1:Y:S01]  /*0ea0*/  S2UR UR5, SR_CTAID.X ;  /* 0x00000000000579c3 */ /* 0x002e620000002500 */
[----:B------:R-:W-:-:S05]  /*0eb0*/  CS2R.32 R96, SR_CgaSize ;  /* 0x0000000000607805 */ /* 0x000fca0000008a00 */
[----:B------:R-:W-:-:S05]  /*0ec0*/  IMAD R96, R96, -0xa0, RZ ;  /* 0xffffff6060607824 */ /* 0x000fca00078e02ff */
[----:B------:R-:W-:-:S14]  /*0ed0*/  R2UR UR9, R96 ;  /* 0x00000000600972ca */ /* 0x000fdc00000e0000 */
[----:B------:R-:W2:Y:S01]  /*0ee0*/  LDCU UR9, c[0x0][UR9+0x2b0] ;  /* 0x00005600090977ac */ /* 0x000ea20008000800 */
[----:B------:R-:W-:Y:S01]  /*0ef0*/  NOP ;  /* 0x0000000000007918 */ /* 0x000fe20000000000 */
[----:B------:R-:W-:-:S05]  /*0f00*/  CS2R.32 R96, SR_CgaSize ;  /* 0x0000000000607805 */ /* 0x000fca0000008a00 */
[----:B------:R-:W-:-:S05]  /*0f10*/  IMAD R96, R96, -0xa0, RZ ;  /* 0xffffff6060607824 */ /* 0x000fca00078e02ff */
[----:B------:R-:W-:-:S14]  /*0f20*/  R2UR UR7, R96 ;  /* 0x00000000600772ca */ /* 0x000fdc00000e0000 */
[----:B------:R-:W3:Y:S01]  /*0f30*/  LDCU UR7, c[0x0][UR7+0x2b4] ;  /* 0x00005680070777ac */ /* 0x000ee20008000800 */
[----:B------:R-:W4:Y:S08]  /*0f40*/  S2UR UR4, SR_CTAID.Y ;  /* 0x00000000000479c3 */ /* 0x000f300000002600 */
[----:B------:R-:W3:Y:S01]  /*0f50*/  LDC R9, c[0x0][0xb24] ;  /* 0x0002c900ff097b82 */ /* 0x000ee20000000800 */
[----:B-1----:R-:W-:-:S02]  /*0f60*/  I2FP.F32.U32 R4, UR5 ;  /* 0x0000000500047c45 */ /* 0x002fc40008201000 */
[----:B------:R-:W-:-:S05]  /*0f70*/  CS2R.32 R5, SR_CgaSize ;  /* 0x0000000000057805 */ /* 0x000fca0000008a00 */
[----:B------:R-:W-:-:S06]  /*0f80*/  IMAD R5, R5, -0xa0, RZ ;  /* 0xffffff6005057824 */ /* 0x000fcc00078e02ff */
[----:B------:R-:W1:Y:S01]  /*0f90*/  LDC R5, c[0x0][R5+0x2a0] ;  /* 0x0000a80005057b82 */ /* 0x000e620000000800 */
[----:B------:R-:W-:Y:S01]  /*0fa0*/  MOV R21, UR5 ;  /* 0x0000000500157c02 */ /* 0x000fe20008000f00 */
[----:B--2---:R-:W-:Y:S01]  /*0fb0*/  FMUL R4, R4, UR9 ;  /* 0x0000000904047c20 */ /* 0x004fe20008400000 */
[----:B----4-:R-:W-:Y:S02]  /*0fc0*/  I2FP.F32.U32 R2, UR4 ;  /* 0x0000000400027c45 */ /* 0x010fe40008201000 */
[----:B------:R-:W-:-:S05]  /*0fd0*/  CS2R.32 R3, SR_CgaSize ;  /* 0x0000000000037805 */ /* 0x000fca0000008a00 */
[----:B------:R-:W-:-:S06]  /*0fe0*/  IMAD R3, R3, -0xa0, RZ ;  /* 0xffffff6003037824 */ /* 0x000fcc00078e02ff */
[----:B------:R-:W2:Y:S01]  /*0ff0*/  LDC R3, c[0x0][R3+0x2a4] ;  /* 0x0000a90003037b82 */ /* 0x000ea20000000800 */
[----:B------:R-:W4:Y:S01]  /*1000*/  F2I.U32.TRUNC.NTZ R96, R4 ;  /* 0x0000000400607305 */ /* 0x000f22000020f000 */
[----:B------:R-:W-:Y:S01]  /*1010*/  MOV R20, UR4 ;  /* 0x0000000400147c02 */ /* 0x000fe20008000f00 */
[----:B---3--:R-:W-:-:S05]  /*1020*/  FMUL R2, R2, UR7 ;  /* 0x0000000702027c20 */ /* 0x008fca0008400000 */
[----:B------:R-:W-:Y:S01]  /*1030*/  BAR.SYNC.DEFER_BLOCKING 0x0 ;  /* 0x0000000000007b1d */ /* 0x000fe20000010000 */
[----:B------:R-:W-:-:S05]  /*1040*/  ISETP.GE.AND P0, PT, R9, 0x1, PT ;  /* 0x000000010900780c */ /* 0x000fca0003f06270 */
[----:B------:R-:W3:Y:S02]  /*1050*/  F2I.U32.TRUNC.NTZ R94, R2 ;  /* 0x00000002005e7305 */ /* 0x000ee4000020f000 */
[----:B------:R-:W2:Y:S01]  /*1060*/  S2UR UR36, SR_CTAID.Z ;  /* 0x00000000002479c3 */ /* 0x000ea20000002700 */
[----:B----4-:R-:W-:-:S05]  /*1070*/  IADD3 R96, PT, PT, -R96, RZ, RZ ;  /* 0x000000ff60607210 */ /* 0x010fca0007ffe1ff */
[----:B-1----:R-:W-:Y:S01]  /*1080*/  IMAD R96, R5, R96, UR5 ;  /* 0x0000000505607e24 */ /* 0x002fe2000f8e0260 */
[----:B---3--:R-:W-:-:S05]  /*1090*/  IADD3 R94, PT, PT, -R94, RZ, RZ ;  /* 0x000000ff5e5e7210 */ /* 0x008fca0007ffe1ff */
[----:B--2---:R-:W-:Y:S01]  /*10a0*/  IMAD R94, R3, R94, UR4 ;  /* 0x00000004035e7e24 */ /* 0x004fe2000f8e025e */
[----:B------:R-:W-:Y:S06]  /*10b0*/  @!P0 BRA `(.L_x_16) ;  /* 0x0000000000b88947 */ /* 0x000fec0003800000 */
[----:B------:R-:W1:Y:S01]  /*10c0*/  LDC.64 R4, c[0x0][0xb18] ;  /* 0x0002c600ff047b82 */ /* 0x000e620000000a00 */
[----:B------:R-:W-:-:S07]  /*10d0*/  ISETP.NE.AND P0, PT, R9, 0x1, PT ;  /* 0x000000010900780c */ /* 0x000fce0003f05270 */
[----:B------:R-:W2:Y:S08]  /*10e0*/  LDC R10, c[0x0][0xb0c] ;  /* 0x0002c300ff0a7b82 */ /* 0x000eb00000000800 */
[----:B------:R-:W3:Y:S08]  /*10f0*/  LDC R11, c[0x0][0x370] ;  /* 0x0000dc00ff0b7b82 */ /* 0x000ef00000000800 */
[----:B------:R-:W4:Y:S01]  /*1100*/  LDC R12, c[0x0][0x374] ;  /* 0x0000dd00ff0c7b82 */ /* 0x000f220000000800 */
[----:B-1----:R-:W-:-:S07]  /*1110*/  ISETP.NE.AND P1, PT, R4, 0x1, PT ;  /* 0x000000010400780c */ /* 0x002fce0003f25270 */
[----:B------:R-:W3:Y:S01]  /*1120*/  LDC.64 R6, c[0x0][0xb10] ;  /* 0x0002c400ff067b82 */ /* 0x000ee20000000a00 */
[----:B--2---:R-:W-:-:S07]  /*1130*/  ISETP.NE.AND P2, PT, R10, 0x1, PT ;  /* 0x000000010a00780c */ /* 0x004fce0003f45270 */
[----:B------:R-:W1:Y:S08]  /*1140*/  LDC R8, c[0x0][0xb20] ;  /* 0x0002c800ff087b82 */ /* 0x000e700000000800 */
[----:B------:R-:W2:Y:S01]  /*1150*/  LDC.64 R2, c[0x0][0xb28] ;  /* 0x0002ca00ff027b82 */ /* 0x000ea20000000a00 */
[----:B----4-:R-:W-:-:S04]  /*1160*/  IMAD.HI.U32 R13, R12, R5, RZ ;  /* 0x000000050c0d7227 */ /* 0x010fc800078e00ff */
[----:B------:R-:W-:-:S04]  /*1170*/  IMAD.HI.U32 R5, R20, R5, RZ ;  /* 0x0000000514057227 */ /* 0x000fc800078e00ff */
[----:B---3--:R-:W-:-:S04]  /*1180*/  IMAD.HI.U32 R14, R11, R6, RZ ;  /* 0x000000060b0e7227 */ /* 0x008fc800078e00ff */
[C---:B------:R-:W-:Y:S01]  /*1190*/  IMAD.HI.U32 R16, R21.reuse, R6, RZ ;  /* 0x0000000615107227 */ /* 0x040fe200078e00ff */
[-C--:B------:R-:W-:Y:S02]  /*11a0*/  @P2 SHF.R.U32.HI R11, RZ, R7.reuse, R14 ;  /* 0x00000007ff0b2219 */ /* 0x080fe4000001160e */
[-C--:B-1----:R-:W-:Y:S02]  /*11b0*/  @P1 SHF.R.U32.HI R12, RZ, R8.reuse, R13 ;  /* 0x00000008ff0c1219 */ /* 0x082fe4000001160d */
[----:B------:R-:W-:Y:S02]  /*11c0*/  SHF.R.U32.HI R5, RZ, R8, R5 ;  /* 0x00000008ff057219 */ /* 0x000fe40000011605 */
[----:B------:R-:W-:Y:S02]  /*11d0*/  SHF.R.U32.HI R16, RZ, R7, R16 ;  /* 0x00000007ff107219 */ /* 0x000fe40000011610 */
[----:B------:R-:W-:Y:S01]  /*11e0*/  SEL R5, R20, R5, !P1 ;  /* 0x0000000514057207 */ /* 0x000fe20004800000 */
[----:B--2---:R-:W-:Y:S01]  /*11f0*/  IMAD.HI.U32 R14, R12, R2, RZ ;  /* 0x000000020c0e7227 */ /* 0x004fe200078e00ff */
[----:B------:R-:W-:-:S02]  /*1200*/  SEL R7, R21, R16, !P2 ;  /* 0x0000001015077207 */ /* 0x000fc40005000000 */
[----:B------:R-:W-:Y:S01]  /*1210*/  IADD3 R13, PT, PT, -R5, RZ, RZ ;  /* 0x000000ff050d7210 */ /* 0x000fe20007ffe1ff */
[----:B------:R-:W-:Y:S01]  /*1220*/  IMAD.HI.U32 R6, R11, R2, RZ ;  /* 0x000000020b067227 */ /* 0x000fe200078e00ff */
[----:B------:R-:W-:-:S03]  /*1230*/  @P0 SHF.R.U32.HI R12, RZ, R3, R14 ;  /* 0x00000003ff0c0219 */ /* 0x000fc6000001160e */
[----:B------:R-:W-:Y:S01]  /*1240*/  IMAD R13, R4, R13, R20 ;  /* 0x0000000d040d7224 */ /* 0x000fe200078e0214 */
[----:B------:R-:W-:Y:S01]  /*1250*/  @P0 SHF.R.U32.HI R11, RZ, R3, R6 ;  /* 0x00000003ff0b0219 */ /* 0x000fe20000011606 */
[----:B------:R-:W-:-:S04]  /*1260*/  IMAD R12, R12, R9, RZ ;  /* 0x000000090c0c7224 */ /* 0x000fc800078e02ff */
[----:B------:R-:W-:Y:S01]  /*1270*/  IMAD R6, R11, R9, RZ ;  /* 0x000000090b067224 */ /* 0x000fe200078e02ff */
[----:B------:R-:W-:-:S04]  /*1280*/  ISETP.GE.AND P1, PT, R5, R12, PT ;  /* 0x0000000c0500720c */ /* 0x000fc80003f26270 */
[----:B------:R-:W-:Y:S01]  /*1290*/  ISETP.GE.OR P1, PT, R7, R6, P1 ;  /* 0x000000060700720c */ /* 0x000fe20000f26670 */
[----:B------:R-:W-:-:S05]  /*12a0*/  IMAD.HI.U32 R6, R5, R2, RZ ;  /* 0x0000000205067227 */ /* 0x000fca00078e00ff */
[----:B------:R-:W-:-:S04]  /*12b0*/  SHF.R.U32.HI R6, RZ, R3, R6 ;  /* 0x00000003ff067219 */ /* 0x000fc80000011606 */
[----:B------:R-:W-:-:S03]  /*12c0*/  SEL R6, R5, R6, !P0 ;  /* 0x0000000605067207 */ /* 0x000fc60004000000 */
[----:B------:R-:W-:Y:S01]  /*12d0*/  @!P1 IMAD.HI.U32 R8, R7, R2, RZ ;  /* 0x0000000207089227 */ /* 0x000fe200078e00ff */
[----:B------:R-:W-:-:S04]  /*12e0*/  IADD3 R2, PT, PT, -R6, RZ, RZ ;  /* 0x000000ff06027210 */ /* 0x000fc80007ffe1ff */
[----:B------:R-:W-:Y:S01]  /*12f0*/  @!P1 SHF.R.U32.HI R8, RZ, R3, R8 ;  /* 0x00000003ff089219 */ /* 0x000fe20000011608 */
[----:B------:R-:W-:-:S03]  /*1300*/  IMAD R2, R9, R2, R5 ;  /* 0x0000000209027224 */ /* 0x000fc600078e0205 */
[----:B------:R-:W-:-:S05]  /*1310*/  @!P1 SEL R3, R7, R8, !P0 ;  /* 0x0000000807039207 */ /* 0x000fca0004000000 */
[--C-:B------:R-:W-:Y:S02]  /*1320*/  @!P1 IMAD.IADD R6, R6, 0x1, -R3.reuse ;  /* 0x0000000106069824 */ /* 0x100fe400078e0a03 */
[----:B------:R-:W-:Y:S01]  /*1330*/  @!P1 IMAD R3, R2, R11, R3 ;  /* 0x0000000b02039224 */ /* 0x000fe200078e0203 */
[----:B------:R-:W-:Y:S01]  /*1340*/  IADD3 R2, PT, PT, -R7, RZ, RZ ;  /* 0x000000ff07027210 */ /* 0x000fe20007ffe1ff */
[----:B------:R-:W-:Y:S02]  /*1350*/  @!P1 IMAD R5, R6, R9, R7 ;  /* 0x0000000906059224 */ /* 0x000fe400078e0207 */
[----:B------:R-:W-:Y:S02]  /*1360*/  @!P1 IMAD.MOV.U32 R7, RZ, RZ, R3 ;  /* 0x000000ffff079224 */ /* 0x000fe400078e0003 */
[----:B------:R-:W-:Y:S02]  /*1370*/  IMAD R2, R10, R2, R21 ;  /* 0x000000020a027224 */ /* 0x000fe400078e0215 */
[----:B------:R-:W-:-:S02]  /*1380*/  IMAD R20, R5, R4, R13 ;  /* 0x0000000405147224 */ /* 0x000fc400078e020d */
[----:B------:R-:W-:Y:S02]  /*1390*/  IMAD R21, R7, R10, R2 ;  /* 0x0000000a07157224 */ /* 0x000fe400078e0202 */
.L_x_16:
[----:B------:R-:W1:Y:S01]  /*13a0*/  LDCU UR4, c[0x0][0xb30] ;  /* 0x00016600ff0477ac */ /* 0x000e620008000800 */
[----:B------:R-:W2:Y:S08]  /*13b0*/  S2UR UR37, SR_CgaCtaId ;  /* 0x00000000002579c3 */ /* 0x000eb00000008800 */
[----:B------:R-:W3:Y:S01]  /*13c0*/  LDC R40, c[0x0][0xb24] ;  /* 0x0002c900ff287b82 */ /* 0x000ee20000000800 */
[----:B-1----:R-:W-:-:S09]  /*13d0*/  UISETP.NE.AND UP1, UPT, UR4, 0x1, UPT ;  /* 0x000000010400788c */ /* 0x002fd2000bf25270 */
[----:B--2---:R-:W-:Y:S05]  /*13e0*/  BRA.U UP1, `(.L_x_17) ;  /* 0x0000000101407547 */ /* 0x004fea000b800000 */
[----:B------:R-:W1:Y:S08]  /*13f0*/  LDC.64 R4, c[0x0][0xb10] ;  /* 0x0002c400ff047b82 */ /* 0x000e700000000a00 */
[----:B------:R-:W2:Y:S08]  /*1400*/  LDC.64 R2, c[0x0][0xb18] ;  /* 0x0002c600ff027b82 */ /* 0x000eb00000000a00 */
[----:B------:R-:W4:Y:S08]  /*1410*/  LDC R6, c[0x0][0xb20] ;  /* 0x0002c800ff067b82 */ /* 0x000f300000000800 */
[----:B------:R-:W3:Y:S01]  /*1420*/  LDC R8, c[0x0][0xb0c] ;  /* 0x0002c300ff087b82 */ /* 0x000ee20000000800 */
[----:B-1----:R-:W-:-:S05]  /*1430*/  IMAD.HI.U32 R4, R21, R4, RZ ;  /* 0x0000000415047227 */ /* 0x002fca00078e00ff */
[----:B------:R-:W-:Y:S01]  /*1440*/  SHF.R.U32.HI R4, RZ, R5, R4 ;  /* 0x00000005ff047219 */ /* 0x000fe20000011604 */
[----:B--2---:R-:W-:Y:S01]  /*1450*/  IMAD.HI.U32 R3, R20, R3, RZ ;  /* 0x0000000314037227 */ /* 0x004fe200078e00ff */
[----:B------:R-:W-:-:S04]  /*1460*/  ISETP.NE.AND P0, PT, R2, 0x1, PT ;  /* 0x000000010200780c */ /* 0x000fc80003f05270 */
[----:B----4-:R-:W-:-:S04]  /*1470*/  SHF.R.U32.HI R3, RZ, R6, R3 ;  /* 0x00000006ff037219 */ /* 0x010fc80000011603 */
[----:B------:R-:W-:Y:S02]  /*1480*/  SEL R3, R20, R3, !P0 ;  /* 0x0000000314037207 */ /* 0x000fe40004000000 */
[----:B---3--:R-:W-:-:S04]  /*1490*/  ISETP.NE.AND P1, PT, R8, 0x1, PT ;  /* 0x000000010800780c */ /* 0x008fc80003f25270 */
[----:B------:R-:W-:-:S05]  /*14a0*/  SEL R4, R21, R4, !P1 ;  /* 0x0000000415047207 */ /* 0x000fca0004800000 */
[----:B------:R-:W-:Y:S02]  /*14b0*/  IMAD.IADD R5, R3, 0x1, -R4 ;  /* 0x0000000103057824 */ /* 0x000fe400078e0a04 */
[----:B------:R-:W-:Y:S02]  /*14c0*/  IMAD.IADD R3, R4, 0x1, -R3 ;  /* 0x0000000104037824 */ /* 0x000fe400078e0a03 */
[----:B------:R-:W-:Y:S02]  /*14d0*/  IMAD R21, R5, R8, R21 ;  /* 0x0000000805157224 */ /* 0x000fe400078e0215 */
[----:B------:R-:W-:-:S07]  /*14e0*/  IMAD R20, R3, R2, R20 ;  /* 0x0000000203147224 */ /* 0x000fce00078e0214 */
.L_x_17:
[----:B------:R-:W-:Y:S01]  /*14f0*/  BAR.SYNC.DEFER_BLOCKING 0x0 ;  /* 0x0000000000007b1d */ /* 0x000fe20000010000 */
[----:B------:R-:W-:Y:S01]  /*1500*/  UISETP.NE.AND UP1, UPT, UR8, 0x2, UPT ;  /* 0x000000020800788c */ /* 0x000fe2000bf25270 */
[----:B------:R-:W-:Y:S02]  /*1510*/  ISETP.NE.OR P5, PT, R0, 0x2, !P5 ;  /* 0x000000020000780c */ /* 0x000fe40006fa5670 */
[----:B------:R-:W-:-:S06]  /*1520*/  LOP3.LUT R2, R108, 0x1f, RZ, 0xc0, !PT ;  /* 0x0000001f6c027812 */ /* 0x000fcc00078ec0ff */
[----:B------:R-:W-:Y:S05]  /*1530*/  BRA.U UP1, `(.L_x_18) ;  /* 0x0000001901347547 */ /* 0x000fea000b800000 */
[----:B------:R-:W1:Y:S01]  /*1540*/  LDCU UR13, c[0x0][0x38c] ;  /* 0x00007180ff0d77ac */ /* 0x000e620008000800 */
[----:B------:R-:W2:Y:S01]  /*1550*/  LDC R9, c[0x0][0x370] ;  /* 0x0000dc00ff097b82 */ /* 0x000ea20000000800 */
[----:B------:R-:W-:Y:S01]  /*1560*/  PLOP3.LUT P1, PT, PT, PT, UP2, 0x80, 0x8 ;  /* 0x000000000008781c */ /* 0x000fe20003f2f028 */
[----:B------:R-:W-:Y:S01]  /*1570*/  HFMA2 R12, -RZ, RZ, 0, 0 ;  /* 0x00000000ff0c7431 */ /* 0x000fe200000001ff */
[----:B------:R-:W-:Y:S01]  /*1580*/  ISETP.EQ.OR P4, PT, R2, RZ, P5 ;  /* 0x000000ff0200720c */ /* 0x000fe20002f82670 */
[----:B------:R-:W-:Y:S01]  /*1590*/  IMAD.MOV.U32 R15, RZ, RZ, 0x1 ;  /* 0x00000001ff0f7424 */ /* 0x000fe200078e00ff */
[----:B------:R-:W-:Y:S01]  /*15a0*/  PLOP3.LUT P1, PT, P1, PT, PT, 0x8, 0x80 ;  /* 0x000000000080781c */ /* 0x000fe20000f2e170 */
[----:B------:R-:W-:Y:S01]  /*15b0*/  IMAD.MOV.U32 R14, RZ, RZ, RZ ;  /* 0x000000ffff0e7224 */ /* 0x000fe200078e00ff */
[----:B------:R-:W-:Y:S01]  /*15c0*/  MOV R8, 0x1 ;  /* 0x0000000100087802 */ /* 0x000fe20000000f00 */
[----:B------:R-:W4:Y:S01]  /*15d0*/  LDC R0, c[0x0][0x374] ;  /* 0x0000dd00ff007b82 */ /* 0x000f220000000800 */
[----:B------:R-:W-:Y:S01]  /*15e0*/  IMAD.MOV.U32 R10, RZ, RZ, RZ ;  /* 0x000000ffff0a7224 */ /* 0x000fe200078e00ff */
[----:B------:R-:W2:Y:S01]  /*15f0*/  LDCU.64 UR22, c[0x0][0x348] ;  /* 0x00006900ff1677ac */ /* 0x000ea20008000a00 */
[----:B------:R-:W-:Y:S01]  /*1600*/  UMOV UR6, URZ ;  /* 0x000000ff00067c82 */ /* 0x000fe20008000000 */
[----:B-1----:R-:W-:-:S04]  /*1610*/  UIADD3 UR5, UPT, UPT, UR13, 0x3f, URZ ;  /* 0x0000003f0d057890 */ /* 0x002fc8000fffe0ff */
[----:B------:R-:W-:-:S04]  /*1620*/  USHF.R.S32.HI UR4, URZ, 0x1f, UR5 ;  /* 0x0000001fff047899 */ /* 0x000fc80008011405 */
[----:B------:R-:W-:-:S04]  /*1630*/  ULEA.HI UR4, UR4, UR5, URZ, 0x6 ;  /* 0x0000000504047291 */ /* 0x000fc8000f8f30ff */
[----:B------:R-:W-:Y:S02]  /*1640*/  USHF.R.S32.HI UR15, URZ, 0x6, UR4 ;  /* 0x00000006ff0f7899 */ /* 0x000fe40008011404 */
[----:B------:R-:W-:Y:S02]  /*1650*/  UIADD3 UR4, UPT, UPT, UR13, -0x1, URZ ;  /* 0xffffffff0d047890 */ /* 0x000fe4000fffe0ff */
[----:B------:R-:W-:Y:S02]  /*1660*/  UISETP.LT.U32.AND UP0, UPT, UR15, 0x11, UPT ;  /* 0x000000110f00788c */ /* 0x000fe4000bf01070 */
[----:B------:R-:W-:Y:S02]  /*1670*/  UISETP.GE.U32.AND UP1, UPT, UR4, -0x7f, UPT ;  /* 0xffffff810400788c */ /* 0x000fe4000bf26070 */
[----:B------:R-:W-:Y:S02]  /*1680*/  USEL UR14, UR15, 0x11, UP0 ;  /* 0x000000110f0e7887 */ /* 0x000fe40008000000 */
[----:B------:R-:W-:-:S02]  /*1690*/  UIADD3 UR13, UPT, UPT, UR13, 0x7e, URZ ;  /* 0x0000007e0d0d7890 */ /* 0x000fc4000fffe0ff */
[----:B------:R-:W-:Y:S02]  /*16a0*/  UIADD3 UR5, UPT, UPT, UR14, -0x1, URZ ;  /* 0xffffffff0e057890 */ /* 0x000fe4000fffe0ff */
[----:B------:R-:W-:-:S03]  /*16b0*/  UIADD3 UR7, UPT, UPT, UR15, -UR14, URZ ;  /* 0x8000000e0f077290 */ /* 0x000fc6000fffe0ff */
[----:B------:R-:W-:-:S04]  /*16c0*/  @UP1 UIADD3 UR5, UPT, UPT, UR14, URZ, URZ ;  /* 0x000000ff0e051290 */ /* 0x000fc8000fffe0ff */
[----:B--2---:R-:W-:-:S12]  /*16d0*/  UIADD3 UR5, UPT, UPT, UR5, 0x1, URZ ;  /* 0x0000000105057890 */ /* 0x004fd8000fffe0ff */
.L_x_36:
[----:B------:R-:W-:Y:S01]  /*16e0*/  UISETP.NE.AND UP0, UPT, UR37, URZ, UPT ;  /* 0x000000ff2500728c */ /* 0x000fe2000bf05270 */
[----:B------:R-:W1:Y:S08]  /*16f0*/  S2UR UR37, SR_CgaCtaId ;  /* 0x00000000002579c3 */ /* 0x000e700000008800 */
[----:B------:R-:W-:Y:S05]  /*1700*/  BRA.U UP0, `(.L_x_19) ;  /* 0x0000000100347547 */ /* 0x000fea000b800000 */
[----:B------:R-:W2:Y:S01]  /*1710*/  S2R R2, SR_CgaCtaId ;  /* 0x0000000000027919 */ /* 0x000ea20000008800 */
[----:B------:R-:W-:-:S04]  /*1720*/  MOV R3, 0x400 ;  /* 0x0000040000037802 */ /* 0x000fc80000000f00 */
[----:B--2---:R-:W-:Y:S02]  /*1730*/  LEA R3, R2, R3, 0x18 ;  /* 0x0000000302037211 */ /* 0x004fe400078ec0ff */
[----:B------:R-:W-:-:S03]  /*1740*/  SHF.L.U32 R2, R8, 0x1f, RZ ;  /* 0x0000001f08027819 */ /* 0x000fc600000006ff */
[----:B------:R-:W-:-:S04]  /*1750*/  IMAD R3, R10, 0x8, R3 ;  /* 0x000000080a037824 */ /* 0x000fc800078e0203 */
[----:B------:R-:W2:Y:S02]  /*1760*/  SYNCS.PHASECHK.TRANS64.TRYWAIT P0, [R3+URZ+0x1b0], R2 ;  /* 0x0001b002030075a7 */ /* 0x000ea400080011ff */
[----:B--2---:R-:W-:Y:S05]  /*1770*/  @!P0 BRA `(.L_x_20) ;  /* 0x0000006000948947 */ /* 0x004fea0003800000 */
.L_x_119:
[----:B------:R-:W-:Y:S01]  /*1780*/  VIADD R10, R10, 0x1 ;  /* 0x000000010a0a7836 */ /* 0x000fe20000000000 */
[----:B------:R2:W-:Y:S04]  /*1790*/  SYNCS.ARRIVE.TRANS64.A1T0 RZ, [R3+URZ+0x1a0], RZ ;  /* 0x0001a0ff03ff79a7 */ /* 0x0005e800081000ff */
[----:B------:R-:W-:-:S04]  /*17a0*/  ISETP.NE.AND P0, PT, R10, 0x2, PT ;  /* 0x000000020a00780c */ /* 0x000fc80003f05270 */
[----:B------:R-:W-:Y:S02]  /*17b0*/  SEL R10, R10, RZ, P0 ;  /* 0x000000ff0a0a7207 */ /* 0x000fe40000000000 */
[----:B--2---:R-:W-:-:S04]  /*17c0*/  SEL R3, RZ, 0x1, P0 ;  /* 0x00000001ff037807 */ /* 0x004fc80000000000 */
[----:B------:R-:W-:-:S07]  /*17d0*/  LOP3.LUT R8, R8, R3, RZ, 0x3c, !PT ;  /* 0x0000000308087212 */ /* 0x000fce00078e3cff */
.L_x_19:
[----:B------:R-:W-:Y:S01]  /*17e0*/  UMOV UR4, 0x400 ;  /* 0x0000040000047882 */ /* 0x000fe20000000000 */
[----:B------:R-:W-:Y:S01]  /*17f0*/  SHF.L.U32 R2, R15, 0x1f, RZ ;  /* 0x0000001f0f027819 */ /* 0x000fe200000006ff */
[----:B-1----:R-:W-:Y:S01]  /*1800*/  ULEA UR4, UR37, UR4, 0x18 ;  /* 0x0000000425047291 */ /* 0x002fe2000f8ec0ff */
[----:B------:R-:W-:Y:S01]  /*1810*/  R2UR UR35, R21 ;  /* 0x00000000152372ca */ /* 0x000fe200000e0000 */
[----:B------:R-:W-:Y:S01]  /*1820*/  UISETP.GE.U32.AND UP0, UPT, UR13, 0x7f, UPT ;  /* 0x0000007f0d00788c */ /* 0x000fe2000bf06070 */
[----:B------:R-:W-:Y:S01]  /*1830*/  R2UR UR10, R20 ;  /* 0x00000000140a72ca */ /* 0x000fe200000e0000 */
[----:B------:R-:W-:Y:S01]  /*1840*/  ULEA UR8, UR6, UR4, 0x3 ;  /* 0x0000000406087291 */ /* 0x000fe2000f8e18ff */
[----:B------:R-:W-:-:S08]  /*1850*/  UMOV UR24, URZ ;  /* 0x000000ff00187c82 */ /* 0x000fd00008000000 */
[----:B------:R1:W2:Y:S01]  /*1860*/  SYNCS.PHASECHK.TRANS64.TRYWAIT P0, [UR8+0x88], R2 ;  /* 0x00008802ff0075a7 */ /* 0x0002a20008001108 */
[----:B------:R-:W-:Y:S02]  /*1870*/  USHF.L.U32 UR35, UR35, 0x6, URZ ;  /* 0x0000000623237899 */ /* 0x000fe400080006ff */
[----:B------:R-:W-:Y:S01]  /*1880*/  USHF.L.U32 UR10, UR10, 0x7, URZ ;  /* 0x000000070a0a7899 */ /* 0x000fe200080006ff */
[----:B------:R-:W-:Y:S11]  /*1890*/  BRA.U !UP0, `(.L_x_21) ;  /* 0x0000000108a87547 */ /* 0x000ff6000b800000 */
[----:B------:R-:W-:Y:S01]  /*18a0*/  UMOV UR16, URZ ;  /* 0x000000ff00107c82 */ /* 0x000fe20008000000 */
[----:B------:R-:W-:-:S05]  /*18b0*/  UMOV UR17, UR6 ;  /* 0x0000000600117c82 */ /* 0x000fca0008000000 */
.L_x_26:
[----:B-1----:R-:W-:Y:S01]  /*18c0*/  ULEA UR33, UR17, UR4, 0x3 ;  /* 0x0000000411217291 */ /* 0x002fe2000f8e18ff */
[----:B--2---:R-:W-:Y:S01]  /*18d0*/  @!P5 MOV R3, 0x3000 ;  /* 0x000030000003d802 */ /* 0x004fe20000000f00 */
[----:B--2---:R-:W-:Y:S10]  /*18e0*/  @P0 BRA `(.L_x_22) ;  /* 0x00000000000c0947 */ /* 0x004ff40003800000 */
[----:B------:R-:W-:-:S04]  /*18f0*/  SHF.L.U32 R5, R15, 0x1f, RZ ;  /* 0x0000001f0f057819 */ /* 0x000fc800000006ff */
[----:B------:R-:W2:Y:S02]  /*1900*/  SYNCS.PHASECHK.TRANS64.TRYWAIT P0, [UR33+0x88], R5 ;  /* 0x00008805ff0075a7 */ /* 0x000ea40008001121 */
[----:B--2---:R-:W-:Y:S05]  /*1910*/  @!P0 BRA `(.L_x_23) ;  /* 0x0000006000408947 */ /* 0x004fea0003800000 */
.L_x_22:
[----:B------:R2:W-:Y:S01]  /*1920*/  @!P5 SYNCS.ARRIVE.TRANS64 RZ, [UR33], R3 ;  /* 0x00000003ffffd9a7 */ /* 0x0005e20008000021 */
[----:B------:R-:W-:Y:S04]  /*1930*/  BSSY.RECONVERGENT B0, `(.L_x_24) ;  /* 0x0000003000007945 */ /* 0x000fe80003800200 */
[----:B------:R-:W-:Y:S05]  /*1940*/  @P4 BRA `(.L_x_25) ;  /* 0x0000000000044947 */ /* 0x000fea0003800000 */
[----:B------:R-:W-:Y:S05]  /*1950*/  BPT.TRAP 0x1 ;  /* 0x000000040000795c */ /* 0x000fea0000300000 */
.L_x_25:
[----:B------:R-:W-:Y:S05]  /*1960*/  BSYNC.RECONVERGENT B0 ;  /* 0x0000000000007941 */ /* 0x000fea0003800200 */
.L_x_24:
[----:B------:R-:W-:Y:S02]  /*1970*/  UIADD3 UR6, UPT, UPT, UR17, 0x1, URZ ;  /* 0x0000000111067890 */ /* 0x000fe4000fffe0ff */
[----:B------:R-:W-:Y:S02]  /*1980*/  ULEA UR32, UR17, UR4, 0xc ;  /* 0x0000000411207291 */ /* 0x000fe4000f8e60ff */
[----:B------:R-:W-:Y:S02]  /*1990*/  UISETP.NE.AND UP0, UPT, UR6, 0x11, UPT ;  /* 0x000000110600788c */ /* 0x000fe4000bf05270 */
[----:B------:R-:W-:Y:S02]  /*19a0*/  UIADD3 UR26, UP1, UPT, UR22, 0x80, URZ ;  /* 0x00000080161a7890 */ /* 0x000fe4000ff3e0ff */
[----:B------:R-:W-:Y:S02]  /*19b0*/  USEL UR9, URZ, 0x1, UP0 ;  /* 0x00000001ff097887 */ /* 0x000fe40008000000 */
[----:B------:R-:W-:-:S02]  /*19c0*/  USEL UR6, UR6, URZ, UP0 ;  /* 0x000000ff06067287 */ /* 0x000fc40008000000 */
[----:B------:R-:W-:Y:S02]  /*19d0*/  UIADD3 UR20, UP0, UPT, UR22, 0x180, URZ ;  /* 0x0000018016147890 */ /* 0x000fe4000ff1e0ff */
[----:B------:R-:W-:Y:S01]  /*19e0*/  ULEA UR8, UR6, UR4, 0x3 ;  /* 0x0000000406087291 */ /* 0x000fe2000f8e18ff */
[----:B------:R-:W-:Y:S01]  /*19f0*/  LOP3.LUT R15, R15, UR9, RZ, 0x3c, !PT ;  /* 0x000000090f0f7c12 */ /* 0x000fe2000f8e3cff */
[----:B------:R-:W-:Y:S02]  /*1a00*/  USHF.L.U32 UR34, UR16, 0x6, URZ ;  /* 0x0000000610227899 */ /* 0x000fe400080006ff */
[----:B------:R-:W-:Y:S01]  /*1a10*/  UIADD3.X UR27, UPT, UPT, URZ, UR23, URZ, UP1, !UPT ;  /* 0x00000017ff1b7290 */ /* 0x000fe20008ffe4ff */
[----:B-1----:R-:W-:Y:S01]  /*1a20*/  SHF.L.U32 R2, R15, 0x1f, RZ ;  /* 0x0000001f0f027819 */ /* 0x002fe200000006ff */
[----:B------:R-:W-:Y:S02]  /*1a30*/  UIADD3 UR32, UPT, UPT, UR32, 0x4400, URZ ;  /* 0x0000440020207890 */ /* 0x000fe4000fffe0ff */
[----:B------:R-:W-:Y:S01]  /*1a40*/  UIADD3.X UR21, UPT, UPT, URZ, UR23, URZ, UP0, !UPT ;  /* 0x00000017ff157290 */ /* 0x000fe200087fe4ff */
[----:B------:R1:W1:Y:S01]  /*1a50*/  SYNCS.PHASECHK.TRANS64.TRYWAIT P0, [UR8+0x88], R2 ;  /* 0x00008802ff0075a7 */ /* 0x0002620008001108 */
[----:B------:R-:W-:Y:S01]  /*1a60*/  ULEA UR8, UR17, UR4, 0xd ;  /* 0x0000000411087291 */ /* 0x000fe2000f8e68ff */
[----:B------:R-:W-:Y:S01]  /*1a70*/  UMOV UR18, 0x0 ;  /* 0x0000000000127882 */ /* 0x000fe20000000000 */
[----:B------:R-:W-:-:S02]  /*1a80*/  UMOV UR19, 0x10000000 ;  /* 0x1000000000137882 */ /* 0x000fc40000000000 */
[----:B------:R-:W-:Y:S01]  /*1a90*/  UIADD3 UR8, UPT, UPT, UR8, 0x15400, URZ ;  /* 0x0001540008087890 */ /* 0x000fe2000fffe0ff */
[----:B------:R1:W-:Y:S01]  /*1aa0*/  UTMALDG.3D [UR32], [UR26], desc[UR18] ;  /* 0x000012201a0075b4 */ /* 0x0003e20008011000 */
[----:B------:R-:W-:Y:S01]  /*1ab0*/  UMOV UR12, UR36 ;  /* 0x00000024000c7c82 */ /* 0x000fe20008000000 */
[----:B------:R-:W-:Y:S01]  /*1ac0*/  UMOV UR9, UR33 ;  /* 0x0000002100097c82 */ /* 0x000fe20008000000 */
[----:B------:R-:W-:Y:S01]  /*1ad0*/  UMOV UR11, UR34 ;  /* 0x00000022000b7c82 */ /* 0x000fe20008000000 */
[----:B------:R-:W-:Y:S01]  /*1ae0*/  UIADD3 UR16, UPT, UPT, UR16, 0x1, URZ ;  /* 0x0000000110107890 */ /* 0x000fe2000fffe0ff */
[----:B------:R-:W-:Y:S01]  /*1af0*/  UMOV UR24, UR5 ;  /* 0x0000000500187c82 */ /* 0x000fe20008000000 */
[----:B------:R-:W-:Y:S02]  /*1b00*/  UMOV UR17, UR6 ;  /* 0x0000000600117c82 */ /* 0x000fe40008000000 */
[----:B------:R1:W-:Y:S01]  /*1b10*/  UTMALDG.3D [UR8], [UR20], desc[UR18] ;  /* 0x00001208140075b4 */ /* 0x0003e20008011000 */
[----:B------:R-:W-:-:S09]  /*1b20*/  UISETP.NE.AND UP0, UPT, UR16, UR5, UPT ;  /* 0x000000051000728c */ /* 0x000fd2000bf05270 */
[----:B------:R-:W-:Y:S05]  /*1b30*/  BRA.U UP0, `(.L_x_26) ;  /* 0xfffffffd00607547 */ /* 0x000fea000b83ffff */
.L_x_21:
[----:B-1----:R-:W-:Y:S01]  /*1b40*/  ULEA UR8, UR6, UR4, 0x3 ;  /* 0x0000000406087291 */ /* 0x002fe2000f8e18ff */
[----:B------:R-:W-:Y:S01]  /*1b50*/  SHF.L.U32 R2, R15, 0x1f, RZ ;  /* 0x0000001f0f027819 */ /* 0x000fe200000006ff */
[----:B------:R-:W-:Y:S01]  /*1b60*/  @!P1 SYNCS.ARRIVE.TRANS64.A1T0 RZ, [UR4+0x138], RZ ;  /* 0x000138ffffff99a7 */ /* 0x000fe20008100004 */
[----:B------:R-:W-:-:S06]  /*1b70*/  UISETP.GT.AND UP0, UPT, UR15, UR14, UPT ;  /* 0x0000000e0f00728c */ /* 0x000fcc000bf04270 */
[----:B--2---:R1:W2:Y:S03]  /*1b80*/  SYNCS.PHASECHK.TRANS64.TRYWAIT P0, [UR8+0x88], R2 ;  /* 0x00008802ff0075a7 */ /* 0x0042a60008001108 */
[----:B------:R-:W-:Y:S05]  /*1b90*/  BRA.U !UP0, `(.L_x_27) ;  /* 0x0000000108ac7547 */ /* 0x000fea000b800000 */
[----:B------:R-:W-:Y:S01]  /*1ba0*/  UIADD3 UR21, UPT, UPT, UR7, UR24, URZ ;  /* 0x0000001807157290 */ /* 0x000fe2000fffe0ff */
[----:B------:R-:W-:-:S11]  /*1bb0*/  UMOV UR25, UR6 ;  /* 0x0000000600197c82 */ /* 0x000fd60008000000 */
.L_x_32:
[----:B-1----:R-:W-:Y:S01]  /*1bc0*/  ULEA UR17, UR25, UR4, 0x3 ;  /* 0x0000000419117291 */ /* 0x002fe2000f8e18ff */
[----:B--2---:R-:W-:Y:S01]  /*1bd0*/  @!P5 MOV R3, 0x3000 ;  /* 0x000030000003d802 */ /* 0x004fe20000000f00 */
[----:B--2---:R-:W-:Y:S10]  /*1be0*/  @P0 BRA `(.L_x_28) ;  /* 0x00000000000c0947 */ /* 0x004ff40003800000 */
[----:B------:R-:W-:-:S04]  /*1bf0*/  SHF.L.U32 R5, R15, 0x1f, RZ ;  /* 0x0000001f0f057819 */ /* 0x000fc800000006ff */
[----:B------:R-:W2:Y:S02]  /*1c00*/  SYNCS.PHASECHK.TRANS64.TRYWAIT P0, [UR17+0x88], R5 ;  /* 0x00008805ff0075a7 */ /* 0x000ea40008001111 */
[----:B--2---:R-:W-:Y:S05]  /*1c10*/  @!P0 BRA `(.L_x_29) ;  /* 0x0000005c00988947 */ /* 0x004fea0003800000 */
.L_x_28:
[----:B------:R2:W-:Y:S01]  /*1c20*/  @!P5 SYNCS.ARRIVE.TRANS64 RZ, [UR17], R3 ;  /* 0x00000003ffffd9a7 */ /* 0x0005e20008000011 */
[----:B------:R-:W-:Y:S04]  /*1c30*/  BSSY.RECONVERGENT B0, `(.L_x_30) ;  /* 0x0000003000007945 */ /* 0x000fe80003800200 */
[----:B------:R-:W-:Y:S05]  /*1c40*/  @P4 BRA `(.L_x_31) ;  /* 0x0000000000044947 */ /* 0x000fea0003800000 */
[----:B------:R-:W-:Y:S05]  /*1c50*/  BPT.TRAP 0x1 ;  /* 0x000000040000795c */ /* 0x000fea0000300000 */
.L_x_31:
[----:B------:R-:W-:Y:S05]  /*1c60*/  BSYNC.RECONVERGENT B0 ;  /* 0x0000000000007941 */ /* 0x000fea0003800200 */
.L_x_30:
        /* <DEDUP_REMOVED lines=10> */
[----:B------:R-:W-:Y:S01]  /*1d10*/  UIADD3 UR16, UPT, UPT, UR16, 0x4400, URZ ;  /* 0x0000440010107890 */ /* 0x000fe2000fffe0ff */
[----:B-1----:R-:W-:Y:S01]  /*1d20*/  SHF.L.U32 R2, R15, 0x1f, RZ ;  /* 0x0000001f0f027819 */ /* 0x002fe200000006ff */
[----:B------:R-:W-:Y:S02]  /*1d30*/  UIADD3.X UR31, UPT, UPT, URZ, UR23, URZ, UP1, !UPT ;  /* 0x00000017ff1f7290 */ /* 0x000fe40008ffe4ff */
[----:B------:R-:W-:Y:S01]  /*1d40*/  UIADD3.X UR29, UPT, UPT, URZ, UR23, URZ, UP0, !UPT ;  /* 0x00000017ff1d7290 */ /* 0x000fe200087fe4ff */
[----:B------:R1:W1:Y:S01]  /*1d50*/  SYNCS.PHASECHK.TRANS64.TRYWAIT P0, [UR8+0x88], R2 ;  /* 0x00008802ff0075a7 */ /* 0x0002620008001108 */
[----:B------:R-:W-:Y:S01]  /*1d60*/  ULEA UR8, UR25, UR4, 0xd ;  /* 0x0000000419087291 */ /* 0x000fe2000f8e68ff */
[----:B------:R-:W-:Y:S01]  /*1d70*/  UMOV UR26, 0x0 ;  /* 0x00000000001a7882 */ /* 0x000fe20000000000 */
[----:B------:R-:W-:-:S02]  /*1d80*/  UMOV UR27, 0x10000000 ;  /* 0x10000000001b7882 */ /* 0x000fc40000000000 */
[----:B------:R-:W-:Y:S01]  /*1d90*/  UIADD3 UR8, UPT, UPT, UR8, 0x15400, URZ ;  /* 0x0001540008087890 */ /* 0x000fe2000fffe0ff */
[----:B------:R-:W-:Y:S01]  /*1da0*/  UMOV UR19, UR35 ;  /* 0x0000002300137c82 */ /* 0x000fe20008000000 */
[----:B------:R-:W-:Y:S01]  /*1db0*/  UMOV UR20, UR36 ;  /* 0x0000002400147c82 */ /* 0x000fe20008000000 */
[----:B------:R-:W-:Y:S01]  /*1dc0*/  UMOV UR12, UR36 ;  /* 0x00000024000c7c82 */ /* 0x000fe20008000000 */
[----:B------:R-:W-:Y:S01]  /*1dd0*/  UMOV UR9, UR17 ;  /* 0x0000001100097c82 */ /* 0x000fe20008000000 */
[----:B------:R-:W-:Y:S01]  /*1de0*/  UMOV UR11, UR18 ;  /* 0x00000012000b7c82 */ /* 0x000fe20008000000 */
[----:B------:R1:W-:Y:S01]  /*1df0*/  UTMALDG.3D [UR16], [UR30], desc[UR26] ;  /* 0x00001a101e0075b4 */ /* 0x0003e20008011000 */
[----:B------:R-:W-:Y:S01]  /*1e00*/  UIADD3 UR24, UPT, UPT, UR24, 0x1, URZ ;  /* 0x0000000118187890 */ /* 0x000fe2000fffe0ff */
[----:B------:R-:W-:-:S03]  /*1e10*/  UMOV UR25, UR6 ;  /* 0x0000000600197c82 */ /* 0x000fc60008000000 */
[----:B------:R-:W-:Y:S01]  /*1e20*/  UISETP.NE.AND UP0, UPT, UR24, UR21, UPT ;  /* 0x000000151800728c */ /* 0x000fe2000bf05270 */
[----:B------:R1:W-:Y:S08]  /*1e30*/  UTMALDG.3D [UR8], [UR28], desc[UR26] ;  /* 0x00001a081c0075b4 */ /* 0x0003f00008011000 */
[----:B------:R-:W-:Y:S05]  /*1e40*/  BRA.U UP0, `(.L_x_32) ;  /* 0xfffffffd005c7547 */ /* 0x000fea000b83ffff */
.L_x_27:
[----:B-1----:R-:W-:Y:S01]  /*1e50*/  LEA R2, R14, UR4, 0x3 ;  /* 0x000000040e027c11 */ /* 0x002fe2000f8e18ff */
[----:B------:R-:W-:Y:S01]  /*1e60*/  NOP ;  /* 0x0000000000007918 */ /* 0x000fe20000000000 */
[----:B--2---:R-:W-:Y:S02]  /*1e70*/  SHF.L.U32 R3, R12, 0x1f, RZ ;  /* 0x0000001f0c037819 */ /* 0x004fe400000006ff */
[----:B------:R-:W-:Y:S02]  /*1e80*/  LEA R4, R14, UR4, 0x4 ;  /* 0x000000040e047c11 */ /* 0x000fe4000f8e20ff */
[----:B------:R-:W1:Y:S02]  /*1e90*/  SYNCS.PHASECHK.TRANS64.TRYWAIT P0, [R2+URZ+0x140], R3 ;  /* 0x00014003020075a7 */ /* 0x000e6400080011ff */
[----:B-1----:R-:W-:Y:S05]  /*1ea0*/  @!P0 BRA `(.L_x_33) ;  /* 0x0000005c000c8947 */ /* 0x002fea0003800000 */
.L_x_122:
[----:B------:R-:W2:Y:S01]  /*1eb0*/  LDS.128 R4, [R4+0x1d0] ;  /* 0x0001d00004047984 */ /* 0x000ea20000000c00 */
[----:B---3--:R-:W-:Y:S01]  /*1ec0*/  ISETP.GE.AND P0, PT, R40, 0x1, PT ;  /* 0x000000012800780c */ /* 0x008fe20003f06270 */
[----:B-1----:R-:W-:Y:S01]  /*1ed0*/  VIADD R2, R2, 0x150 ;  /* 0x0000015002027836 */ /* 0x002fe20000000000 */
[----:B------:R-:W-:Y:S01]  /*1ee0*/  @!PT LDS RZ, [RZ] ;  /* 0x00000000fffff984 */ /* 0x000fe20000000800 */
[----:B------:R-:W-:Y:S01]  /*1ef0*/  @!PT LDS RZ, [RZ] ;  /* 0x00000000fffff984 */ /* 0x000fe20000000800 */
[----:B------:R-:W-:Y:S01]  /*1f00*/  @!PT LDS RZ, [RZ] ;  /* 0x00000000fffff984 */ /* 0x000fe20000000800 */
[----:B------:R-:W-:Y:S01]  /*1f10*/  @!PT LDS RZ, [RZ] ;  /* 0x00000000fffff984 */ /* 0x000fe20000000800 */
[----:B------:R1:W-:Y:S06]  /*1f20*/  MEMBAR.ALL.CTA ;  /* 0x0000000000007992 */ /* 0x0003ec0000008000 */
[----:B-1----:R-:W1:Y:S01]  /*1f30*/  FENCE.VIEW.ASYNC.S ;  /* 0x00000000000073c6 */ /* 0x002e620000000000 */
[----:B------:R-:W-:-:S04]  /*1f40*/  PRMT R2, RZ, 0x654, R2 ;  /* 0x00000654ff027816 */ /* 0x000fc80000000002 */
[----:B-1----:R1:W-:Y:S01]  /*1f50*/  SYNCS.ARRIVE.TRANS64.RED.A1T0 RZ, [R2+URZ], RZ ;  /* 0x000000ff02ff79a7 */ /* 0x0023e200081004ff */
[----:B--2---:R-:W-:-:S13]  /*1f60*/  LOP3.LUT P2, RZ, R6, 0x1, RZ, 0xc0, !PT ;  /* 0x0000000106ff7812 */ /* 0x004fda000784c0ff */
[----:B------:R-:W-:Y:S01]  /*1f70*/  @P2 SHF.R.U32.HI R3, RZ, 0x10, R5 ;  /* 0x00000010ff032819 */ /* 0x000fe20000011605 */
[----:B------:R-:W-:Y:S01]  /*1f80*/  VOTEU.ANY UP0, P2 ;  /* 0x0000000000ff7886 */ /* 0x000fe20001000100 */
[----:B------:R-:W-:Y:S02]  /*1f90*/  @P2 MOV R13, R4 ;  /* 0x00000004000d2202 */ /* 0x000fe40000000f00 */
[----:B------:R-:W-:Y:S02]  /*1fa0*/  @P2 R2UR.BROADCAST UR8, R3 ;  /* 0x00000000030822ca */ /* 0x000fe400008e0000 */
[----:B------:R-:W-:-:S11]  /*1fb0*/  @P2 LOP3.LUT R11, R5, 0xffff, RZ, 0xc0, !PT ;  /* 0x0000ffff050b2812 */ /* 0x000fd600078ec0ff */
[----:B------:R-:W-:Y:S01]  /*1fc0*/  @UP0 UMOV UR36, UR8 ;  /* 0x0000000800240c82 */ /* 0x000fe20008000000 */
[----:B-1----:R-:W-:Y:S05]  /*1fd0*/  @!P0 BRA `(.L_x_34) ;  /* 0x0000000000b88947 */ /* 0x002fea0003800000 */
[----:B------:R-:W4:Y:S01]  /*1fe0*/  LDC.64 R4, c[0x0][0xb18] ;  /* 0x0002c600ff047b82 */ /* 0x000f220000000a00 */
[----:B------:R-:W-:-:S07]  /*1ff0*/  ISETP.NE.AND P3, PT, R40, 0x1, PT ;  /* 0x000000012800780c */ /* 0x000fce0003f65270 */
[----:B------:R-:W1:Y:S08]  /*2000*/  LDC.64 R6, c[0x0][0xb10] ;  /* 0x0002c400ff067b82 */ /* 0x000e700000000a00 */
[----:B------:R-:W2:Y:S08]  /*2010*/  LDC R16, c[0x0][0xb20] ;  /* 0x0002c800ff107b82 */ /* 0x000eb00000000800 */
[----:B------:R-:W3:Y:S01]  /*2020*/  LDC R18, c[0x0][0xb0c] ;  /* 0x0002c300ff127b82 */ /* 0x000ee20000000800 */
[----:B----4-:R-:W-:Y:S01]  /*2030*/  IMAD.HI.U32 R17, R0, R5, RZ ;  /* 0x0000000500117227 */ /* 0x010fe200078e00ff */
[----:B------:R-:W-:-:S03]  /*2040*/  ISETP.NE.AND P0, PT, R4, 0x1, PT ;  /* 0x000000010400780c */ /* 0x000fc60003f05270 */
[----:B------:R-:W-:-:S03]  /*2050*/  IMAD.HI.U32 R5, R11, R5, RZ ;  /* 0x000000050b057227 */ /* 0x000fc600078e00ff */
[----:B------:R-:W4:Y:S01]  /*2060*/  LDC.64 R2, c[0x0][0xb28] ;  /* 0x0002ca00ff027b82 */ /* 0x000f220000000a00 */
[----:B-1----:R-:W-:-:S04]  /*2070*/  IMAD.HI.U32 R20, R9, R6, RZ ;  /* 0x0000000609147227 */ /* 0x002fc800078e00ff */
[----:B------:R-:W-:Y:S01]  /*2080*/  IMAD.HI.U32 R22, R13, R6, RZ ;  /* 0x000000060d167227 */ /* 0x000fe200078e00ff */
[----:B------:R-:W-:Y:S02]  /*2090*/  SHF.R.U32.HI R20, RZ, R7, R20 ;  /* 0x00000007ff147219 */ /* 0x000fe40000011614 */
[-C--:B--2---:R-:W-:Y:S02]  /*20a0*/  SHF.R.U32.HI R17, RZ, R16.reuse, R17 ;  /* 0x00000010ff117219 */ /* 0x084fe40000011611 */
[----:B------:R-:W-:Y:S02]  /*20b0*/  SHF.R.U32.HI R16, RZ, R16, R5 ;  /* 0x00000010ff107219 */ /* 0x000fe40000011605 */
[----:B------:R-:W-:Y:S02]  /*20c0*/  SEL R17, R0, R17, !P0 ;  /* 0x0000001100117207 */ /* 0x000fe40004000000 */
[----:B------:R-:W-:Y:S02]  /*20d0*/  SHF.R.U32.HI R22, RZ, R7, R22 ;  /* 0x00000007ff167219 */ /* 0x000fe40000011616 */
[----:B---3--:R-:W-:-:S02]  /*20e0*/  ISETP.NE.AND P1, PT, R18, 0x1, PT ;  /* 0x000000011200780c */ /* 0x008fc40003f25270 */
[----:B------:R-:W-:Y:S02]  /*20f0*/  SEL R5, R11, R16, !P0 ;  /* 0x000000100b057207 */ /* 0x000fe40004000000 */
[----:B------:R-:W-:Y:S02]  /*2100*/  SEL R19, R9, R20, !P1 ;  /* 0x0000001409137207 */ /* 0x000fe40004800000 */
[----:B------:R-:W-:Y:S01]  /*2110*/  SEL R7, R13, R22, !P1 ;  /* 0x000000160d077207 */ /* 0x000fe20004800000 */
[----:B----4-:R-:W-:-:S04]  /*2120*/  IMAD.HI.U32 R20, R17, R2, RZ ;  /* 0x0000000211147227 */ /* 0x010fc800078e00ff */
[----:B------:R-:W-:Y:S01]  /*2130*/  IMAD.HI.U32 R6, R19, R2, RZ ;  /* 0x0000000213067227 */ /* 0x000fe200078e00ff */
[----:B------:R-:W-:-:S04]  /*2140*/  @P3 SHF.R.U32.HI R17, RZ, R3, R20 ;  /* 0x00000003ff113219 */ /* 0x000fc80000011614 */
        /* <DEDUP_REMOVED lines=8> */
[----:B------:R-:W-:-:S04]  /*21d0*/  @!P0 IMAD.HI.U32 R16, R7, R2, RZ ;  /* 0x0000000207108227 */ /* 0x000fc800078e00ff */
[----:B------:R-:W-:Y:S01]  /*21e0*/  IMAD.MOV R2, RZ, RZ, -R6 ;  /* 0x000000ffff027224 */ /* 0x000fe200078e0a06 */
[----:B------:R-:W-:-:S03]  /*21f0*/  @!P0 SHF.R.U32.HI R16, RZ, R3, R16 ;  /* 0x00000003ff108219 */ /* 0x000fc60000011610 */
[----:B------:R-:W-:Y:S01]  /*2200*/  IMAD R2, R40, R2, R5 ;  /* 0x0000000228027224 */ /* 0x000fe200078e0205 */
[----:B------:R-:W-:Y:S02]  /*2210*/  @!P0 SEL R3, R7, R16, !P3 ;  /* 0x0000001007038207 */ /* 0x000fe40005800000 */
[----:B------:R-:W-:-:S03]  /*2220*/  IADD3 R16, PT, PT, -R5, RZ, RZ ;  /* 0x000000ff05107210 */ /* 0x000fc60007ffe1ff */
[--C-:B------:R-:W-:Y:S02]  /*2230*/  @!P0 IMAD.IADD R6, R6, 0x1, -R3.reuse ;  /* 0x0000000106068824 */ /* 0x100fe400078e0a03 */
[----:B------:R-:W-:Y:S01]  /*2240*/  @!P0 IMAD R3, R2, R19, R3 ;  /* 0x0000001302038224 */ /* 0x000fe200078e0203 */
[----:B------:R-:W-:Y:S01]  /*2250*/  IADD3 R2, PT, PT, -R7, RZ, RZ ;  /* 0x000000ff07027210 */ /* 0x000fe20007ffe1ff */
[----:B------:R-:W-:Y:S02]  /*2260*/  @!P0 IMAD R5, R40, R6, R7 ;  /* 0x0000000628058224 */ /* 0x000fe400078e0207 */
[----:B------:R-:W-:Y:S02]  /*2270*/  IMAD R11, R4, R16, R11 ;  /* 0x00000010040b7224 */ /* 0x000fe400078e020b */
[----:B------:R-:W-:Y:S02]  /*2280*/  @!P0 IMAD.MOV.U32 R7, RZ, RZ, R3 ;  /* 0x000000ffff078224 */ /* 0x000fe400078e0003 */
[----:B------:R-:W-:-:S02]  /*2290*/  IMAD R2, R18, R2, R13 ;  /* 0x0000000212027224 */ /* 0x000fc400078e020d */
[----:B------:R-:W-:Y:S02]  /*22a0*/  IMAD R11, R5, R4, R11 ;  /* 0x00000004050b7224 */ /* 0x000fe400078e020b */
[----:B------:R-:W-:Y:S02]  /*22b0*/  IMAD R13, R7, R18, R2 ;  /* 0x00000012070d7224 */ /* 0x000fe400078e0202 */
.L_x_34:
[----:B------:R-:W1:Y:S02]  /*22c0*/  LDCU UR8, c[0x0][0xb30] ;  /* 0x00016600ff0877ac */ /* 0x000e640008000800 */
[----:B-1----:R-:W-:-:S09]  /*22d0*/  UISETP.NE.AND UP0, UPT, UR8, 0x1, UPT ;  /* 0x000000010800788c */ /* 0x002fd2000bf05270 */
[----:B------:R-:W-:Y:S05]  /*22e0*/  BRA.U UP0, `(.L_x_35) ;  /* 0x0000000100407547 */ /* 0x000fea000b800000 */
[----:B------:R-:W1:Y:S08]  /*22f0*/  LDC.64 R4, c[0x0][0xb10] ;  /* 0x0002c400ff047b82 */ /* 0x000e700000000a00 */
[----:B------:R-:W2:Y:S08]  /*2300*/  LDC.64 R2, c[0x0][0xb18] ;  /* 0x0002c600ff027b82 */ /* 0x000eb00000000a00 */
[----:B------:R-:W3:Y:S08]  /*2310*/  LDC R6, c[0x0][0xb20] ;  /* 0x0002c800ff067b82 */ /* 0x000ef00000000800 */
[----:B------:R-:W4:Y:S01]  /*2320*/  LDC R16, c[0x0][0xb0c] ;  /* 0x0002c300ff107b82 */ /* 0x000f220000000800 */
[----:B-1----:R-:W-:-:S05]  /*2330*/  IMAD.HI.U32 R4, R13, R4, RZ ;  /* 0x000000040d047227 */ /* 0x002fca00078e00ff */
[----:B------:R-:W-:Y:S01]  /*2340*/  SHF.R.U32.HI R4, RZ, R5, R4 ;  /* 0x00000005ff047219 */ /* 0x000fe20000011604 */
[----:B--2---:R-:W-:Y:S01]  /*2350*/  IMAD.HI.U32 R3, R11, R3, RZ ;  /* 0x000000030b037227 */ /* 0x004fe200078e00ff */
[----:B------:R-:W-:-:S04]  /*2360*/  ISETP.NE.AND P0, PT, R2, 0x1, PT ;  /* 0x000000010200780c */ /* 0x000fc80003f05270 */
[----:B---3--:R-:W-:-:S04]  /*2370*/  SHF.R.U32.HI R6, RZ, R6, R3 ;  /* 0x00000006ff067219 */ /* 0x008fc80000011603 */
[----:B------:R-:W-:Y:S02]  /*2380*/  SEL R3, R11, R6, !P0 ;  /* 0x000000060b037207 */ /* 0x000fe40004000000 */
[----:B----4-:R-:W-:-:S04]  /*2390*/  ISETP.NE.AND P1, PT, R16, 0x1, PT ;  /* 0x000000011000780c */ /* 0x010fc80003f25270 */
[----:B------:R-:W-:-:S05]  /*23a0*/  SEL R4, R13, R4, !P1 ;  /* 0x000000040d047207 */ /* 0x000fca0004800000 */
[----:B------:R-:W-:Y:S02]  /*23b0*/  IMAD.IADD R5, R3, 0x1, -R4 ;  /* 0x0000000103057824 */ /* 0x000fe400078e0a04 */
[----:B------:R-:W-:Y:S02]  /*23c0*/  IMAD.IADD R3, R4, 0x1, -R3 ;  /* 0x0000000104037824 */ /* 0x000fe400078e0a03 */
[----:B------:R-:W-:Y:S02]  /*23d0*/  IMAD R13, R5, R16, R13 ;  /* 0x00000010050d7224 */ /* 0x000fe400078e020d */
[----:B------:R-:W-:-:S07]  /*23e0*/  IMAD R11, R3, R2, R11 ;  /* 0x00000002030b7224 */ /* 0x000fce00078e020b */
.L_x_35:
[----:B------:R-:W-:Y:S01]  /*23f0*/  VIADD R14, R14, 0x1 ;  /* 0x000000010e0e7836 */ /* 0x000fe20000000000 */
[----:B------:R-:W-:Y:S01]  /*2400*/  PLOP3.LUT P1, PT, PT, PT, PT, 0x80, 0x8 ;  /* 0x000000000008781c */ /* 0x000fe20003f2f070 */
[----:B------:R-:W-:Y:S02]  /*2410*/  IMAD.IADD R21, R13, 0x1, R96 ;  /* 0x000000010d157824 */ /* 0x000fe400078e0260 */
[----:B------:R-:W-:Y:S01]  /*2420*/  IMAD.IADD R20, R11, 0x1, R94 ;  /* 0x000000010b147824 */ /* 0x000fe200078e025e */
[----:B------:R-:W-:-:S04]  /*2430*/  ISETP.NE.AND P0, PT, R14, 0x2, PT ;  /* 0x000000020e00780c */ /* 0x000fc80003f05270 */
[----:B------:R-:W-:Y:S02]  /*2440*/  SEL R3, RZ, 0x1, P0 ;  /* 0x00000001ff037807 */ /* 0x000fe40000000000 */
[----:B------:R-:W-:Y:S02]  /*2450*/  SEL R14, R14, RZ, P0 ;  /* 0x000000ff0e0e7207 */ /* 0x000fe40000000000 */
[----:B------:R-:W-:Y:S01]  /*2460*/  LOP3.LUT R12, R12, R3, RZ, 0x3c, !PT ;  /* 0x000000030c0c7212 */ /* 0x000fe200078e3cff */
[----:B------:R-:W-:Y:S06]  /*2470*/  @P2 BRA `(.L_x_36) ;  /* 0xfffffff000982947 */ /* 0x000fec000383ffff */
[----:B------:R-:W-:Y:S01]  /*2480*/  UIADD3 UR4, UPT, UPT, UR4, 0x88, URZ ;  /* 0x0000008804047890 */ /* 0x000fe2000fffe0ff */
[----:B------:R-:W-:-:S03]  /*2490*/  SHF.L.U32 R3, R15, 0x1f, RZ ;  /* 0x0000001f0f037819 */ /* 0x000fc600000006ff */
[----:B------:R-:W-:-:S09]  /*24a0*/  ULEA UR5, UR6, UR4, 0x3 ;  /* 0x0000000406057291 */ /* 0x000fd2000f8e18ff */
[----:B------:R-:W1:Y:S02]  /*24b0*/  SYNCS.PHASECHK.TRANS64.TRYWAIT P0, [UR5], R3 ;  /* 0x00000003ff0075a7 */ /* 0x000e640008001105 */
[----:B-1----:R-:W-:Y:S05]  /*24c0*/  @!P0 BRA `(.L_x_37) ;  /* 0x0000005400988947 */ /* 0x002fea0003800000 */
.L_x_124:
[----:B------:R-:W-:-:S04]  /*24d0*/  UIADD3 UR6, UPT, UPT, UR6, 0x1, URZ ;  /* 0x0000000106067890 */ /* 0x000fc8000fffe0ff */
[----:B------:R-:W-:-:S04]  /*24e0*/  UISETP.NE.AND UP0, UPT, UR6, 0x11, UPT ;  /* 0x000000110600788c */ /* 0x000fc8000bf05270 */
[----:B------:R-:W-:Y:S02]  /*24f0*/  USEL UR7, URZ, 0x1, UP0 ;  /* 0x00000001ff077887 */ /* 0x000fe40008000000 */
[----:B------:R-:W-:-:S04]  /*2500*/  USEL UR6, UR6, URZ, UP0 ;  /* 0x000000ff06067287 */ /* 0x000fc80008000000 */
[----:B------:R-:W-:Y:S01]  /*2510*/  ULEA UR5, UR6, UR4, 0x3 ;  /* 0x0000000406057291 */ /* 0x000fe2000f8e18ff */
[----:B------:R-:W-:-:S04]  /*2520*/  LOP3.LUT R2, R15, UR7, RZ, 0x3c, !PT ;  /* 0x000000070f027c12 */ /* 0x000fc8000f8e3cff */
[----:B-1----:R-:W-:-:S04]  /*2530*/  SHF.L.U32 R3, R2, 0x1f, RZ ;  /* 0x0000001f02037819 */ /* 0x002fc800000006ff */
[----:B------:R-:W1:Y:S02]  /*2540*/  SYNCS.PHASECHK.TRANS64.TRYWAIT P0, [UR5], R3 ;  /* 0x00000003ff0075a7 */ /* 0x000e640008001105 */
[----:B-1----:R-:W-:Y:S05]  /*2550*/  @!P0 BRA `(.L_x_38) ;  /* 0x00000054008c8947 */ /* 0x002fea0003800000 */
.L_x_126:
        /* <DEDUP_REMOVED lines=9> */
.L_x_128:
        /* <DEDUP_REMOVED lines=9> */
.L_x_130:
        /* <DEDUP_REMOVED lines=9> */
.L_x_132:
        /* <DEDUP_REMOVED lines=9> */
.L_x_134:
        /* <DEDUP_REMOVED lines=9> */
.L_x_136:
        /* <DEDUP_REMOVED lines=9> */
.L_x_138:
        /* <DEDUP_REMOVED lines=9> */
.L_x_140:
        /* <DEDUP_REMOVED lines=9> */
.L_x_142:
        /* <DEDUP_REMOVED lines=9> */
.L_x_144:
        /* <DEDUP_REMOVED lines=9> */
.L_x_146:
        /* <DEDUP_REMOVED lines=9> */
.L_x_148:
        /* <DEDUP_REMOVED lines=9> */
.L_x_150:
        /* <DEDUP_REMOVED lines=9> */
.L_x_152:
        /* <DEDUP_REMOVED lines=9> */
.L_x_154:
[----:B------:R-:W-:-:S04]  /*2d40*/  UIADD3 UR6, UPT, UPT, UR6, 0x1, URZ ;  /* 0x0000000106067890 */ /* 0x000fc8000fffe0ff */
[----:B------:R-:W-:-:S04]  /*2d50*/  UISETP.NE.AND UP0, UPT, UR6, 0x11, UPT ;  /* 0x000000110600788c */ /* 0x000fc8000bf05270 */
[----:B------:R-:W-:Y:S02]  /*2d60*/  USEL UR5, URZ, 0x1, UP0 ;  /* 0x00000001ff057887 */ /* 0x000fe40008000000 */
[----:B------:R-:W-:-:S04]  /*2d70*/  USEL UR6, UR6, URZ, UP0 ;  /* 0x000000ff06067287 */ /* 0x000fc80008000000 */
[----:B------:R-:W-:Y:S01]  /*2d80*/  ULEA UR6, UR6, UR4, 0x3 ;  /* 0x0000000406067291 */ /* 0x000fe2000f8e18ff */
[----:B-1----:R-:W-:-:S04]  /*2d90*/  LOP3.LUT R3, R2, UR5, RZ, 0x3c, !PT ;  /* 0x0000000502037c12 */ /* 0x002fc8000f8e3cff */
[----:B------:R-:W-:Y:S01]  /*2da0*/  SHF.L.U32 R3, R3, 0x1f, RZ ;  /* 0x0000001f03037819 */ /* 0x000fe200000006ff */
[----:B----4-:R-:W-:-:S07]  /*2db0*/  IMAD.U32 R0, RZ, RZ, UR6 ;  /* 0x00000006ff007e24 */ /* 0x010fce000f8e00ff */
.L_x_53:
[----:B-1----:R1:W2:Y:S02]  /*2dc0*/  SYNCS.PHASECHK.TRANS64.TRYWAIT P0, [R0+URZ], R3 ;  /* 0x00000003000075a7 */ /* 0x0022a400080011ff */
[----:B--2---:R-:W-:Y:S05]  /*2dd0*/  @!P0 NANOSLEEP.SYNCS 0x989680 ;  /* 0x009896800000895d */ /* 0x004fea0003900000 */
[----:B------:R-:W2:Y:S02]  /*2de0*/  @!P0 SYNCS.PHASECHK.TRANS64 P0, [R0+URZ], R3 ;  /* 0x00000003000085a7 */ /* 0x000ea400080010ff */
[----:B--2---:R-:W-:Y:S05]  /*2df0*/  @P0 EXIT ;  /* 0x000000000000094d */ /* 0x004fea0003800000 */
[----:B------:R-:W-:Y:S05]  /*2e00*/  BRA `(.L_x_53) ;  /* 0xfffffffc00ec7947 */ /* 0x000fea000383ffff */
.L_x_18:
[----:B------:R-:W-:-:S04]  /*2e10*/  UISETP.NE.AND UP1, UPT, UR37, URZ, UPT ;  /* 0x000000ff2500728c */ /* 0x000fc8000bf25270 */
[----:B------:R-:W-:-:S09]  /*2e20*/  UISETP.NE.OR UP1, UPT, UR8, 0x1, UP1 ;  /* 0x000000010800788c */ /* 0x000fd20008f25670 */
[----:B------:R-:W-:Y:S05]  /*2e30*/  BRA.U UP1, `(.L_x_54) ;  /* 0x0000000501487547 */ /* 0x000fea000b800000 */
[----:B------:R-:W-:Y:S01]  /*2e40*/  ISETP.NE.AND P2, PT, R2, RZ, PT ;  /* 0x000000ff0200720c */ /* 0x000fe20003f45270 */
[----:B------:R-:W-:Y:S01]  /*2e50*/  IMAD.MOV.U32 R12, RZ, RZ, 0x1 ;  /* 0x00000001ff0c7424 */ /* 0x000fe200078e00ff */
[----:B------:R-:W-:Y:S02]  /*2e60*/  CS2R R10, SRZ ;  /* 0x00000000000a7805 */ /* 0x000fe4000001ff00 */
[----:B------:R-:W-:Y:S01]  /*2e70*/  CS2R R8, SRZ ;  /* 0x0000000000087805 */ /* 0x000fe2000001ff00 */
[----:B------:R-:W-:Y:S01]  /*2e80*/  UMOV UR4, 0x400 ;  /* 0x0000040000047882 */ /* 0x000fe20000000000 */
[----:B------:R-:W-:Y:S01]  /*2e90*/  UMOV UR6, URZ ;  /* 0x000000ff00067c82 */ /* 0x000fe20008000000 */
[----:B------:R-:W-:-:S12]  /*2ea0*/  ULEA UR37, UR37, UR4, 0x18 ;  /* 0x0000000425257291 */ /* 0x000fd8000f8ec0ff */
.L_x_58:
[----:B------:R-:W-:Y:S02]  /*2eb0*/  LEA R0, R8, UR37, 0x3 ;  /* 0x0000002508007c11 */ /* 0x000fe4000f8e18ff */
[----:B------:R-:W-:-:S03]  /*2ec0*/  SHF.L.U32 R5, R9, 0x1f, RZ ;  /* 0x0000001f09057819 */ /* 0x000fc600000006ff */
[----:B------:R-:W-:Y:S01]  /*2ed0*/  VIADD R4, R0, 0x1b0 ;  /* 0x000001b000047836 */ /* 0x000fe20000000000 */
[----:B------:R-:W1:Y:S02]  /*2ee0*/  SYNCS.PHASECHK.TRANS64.TRYWAIT P0, [R0+URZ+0x1a0], R5 ;  /* 0x0001a005000075a7 */ /* 0x000e6400080011ff */
[----:B-1----:R-:W-:Y:S05]  /*2ef0*/  @!P0 BRA `(.L_x_55) ;  /* 0x00000050008c8947 */ /* 0x002fea0003800000 */
.L_x_155:
[----:B------:R-:W-:Y:S01]  /*2f00*/  ULEA UR5, UR6, UR37, 0x3 ;  /* 0x0000002506057291 */ /* 0x000fe2000f8e18ff */
[----:B------:R-:W-:Y:S02]  /*2f10*/  PRMT R4, RZ, 0x654, R4 ;  /* 0x00000654ff047816 */ /* 0x000fe40000000004 */
[----:B-1----:R-:W-:Y:S01]  /*2f20*/  SHF.L.U32 R5, R12, 0x1f, RZ ;  /* 0x0000001f0c057819 */ /* 0x002fe200000006ff */
[----:B------:R-:W-:Y:S01]  /*2f30*/  UIADD3 UR4, UPT, UPT, UR5, 0x140, URZ ;  /* 0x0000014005047890 */ /* 0x000fe2000fffe0ff */
[----:B------:R1:W-:Y:S05]  /*2f40*/  SYNCS.ARRIVE.TRANS64.RED.A1T0 RZ, [R4+URZ], RZ ;  /* 0x000000ff04ff79a7 */ /* 0x0003ea00081004ff */
[----:B------:R-:W-:Y:S01]  /*2f50*/  IMAD.U32 R7, RZ, RZ, UR4 ;  /* 0x00000004ff077e24 */ /* 0x000fe2000f8e00ff */
[----:B------:R-:W2:Y:S04]  /*2f60*/  SYNCS.PHASECHK.TRANS64.TRYWAIT P0, [UR5+0x150], R5 ;  /* 0x00015005ff0075a7 */ /* 0x000ea80008001105 */
[----:B------:R-:W-:Y:S01]  /*2f70*/  PRMT R6, R2, 0x654, R7 ;  /* 0x0000065402067816 */ /* 0x000fe20000000007 */
[----:B-1----:R-:W-:Y:S01]  /*2f80*/  @!P2 IMAD.MOV.U32 R4, RZ, RZ, 0x10 ;  /* 0x00000010ff04a424 */ /* 0x002fe200078e00ff */
[----:B--2---:R-:W-:Y:S06]  /*2f90*/  @!P0 BRA `(.L_x_56) ;  /* 0x0000005000788947 */ /* 0x004fec0003800000 */
.L_x_157:
[----:B------:R-:W-:Y:S01]  /*2fa0*/  ULEA UR4, UR6, UR37, 0x4 ;  /* 0x0000002506047291 */ /* 0x000fe2000f8e20ff */
[----:B------:R-:W-:Y:S01]  /*2fb0*/  SEL R3, R6, R3, !P2 ;  /* 0x0000000306037207 */ /* 0x000fe20005000000 */
[----:B------:R-:W-:Y:S01]  /*2fc0*/  UIADD3 UR5, UPT, UPT, UR5, 0x140, URZ ;  /* 0x0000014005057890 */ /* 0x000fe2000fffe0ff */
[----:B-1----:R-:W-:Y:S01]  /*2fd0*/  LEA R0, R11, UR37, 0x3 ;  /* 0x000000250b007c11 */ /* 0x002fe2000f8e18ff */
[----:B------:R-:W-:Y:S01]  /*2fe0*/  UIADD3 UR4, UPT, UPT, UR4, 0x1d0, URZ ;  /* 0x000001d004047890 */ /* 0x000fe2000fffe0ff */
[----:B------:R-:W-:Y:S01]  /*2ff0*/  SHF.L.U32 R5, R10, 0x1f, RZ ;  /* 0x0000001f0a057819 */ /* 0x000fe200000006ff */
[----:B------:R1:W-:Y:S01]  /*3000*/  @!P2 SYNCS.ARRIVE.TRANS64.RED RZ, [R3+URZ], R4 ;  /* 0x0000000403ffa9a7 */ /* 0x0003e200080004ff */
[----:B------:R-:W-:Y:S01]  /*3010*/  UIADD3 UR6, UPT, UPT, UR6, 0x1, URZ ;  /* 0x0000000106067890 */ /* 0x000fe2000fffe0ff */
[----:B------:R-:W-:-:S03]  /*3020*/  VIADD R8, R8, 0x1 ;  /* 0x0000000108087836 */ /* 0x000fc60000000000 */
[----:B------:R-:W-:Y:S02]  /*3030*/  UISETP.NE.AND UP0, UPT, UR6, 0x2, UPT ;  /* 0x000000020600788c */ /* 0x000fe4000bf05270 */
[----:B------:R-:W-:Y:S06]  /*3040*/  UGETNEXTWORKID.BROADCAST [UR4], [UR5] ;  /* 0x00000000040073ca */ /* 0x000fec0008000100 */
[----:B------:R-:W-:Y:S01]  /*3050*/  USEL UR4, URZ, 0x1, UP0 ;  /* 0x00000001ff047887 */ /* 0x000fe20008000000 */
[----:B------:R-:W-:Y:S01]  /*3060*/  ISETP.NE.AND P0, PT, R8, 0x2, PT ;  /* 0x000000020800780c */ /* 0x000fe20003f05270 */
[----:B------:R-:W-:Y:S01]  /*3070*/  USEL UR6, UR6, URZ, UP0 ;  /* 0x000000ff06067287 */ /* 0x000fe20008000000 */
[----:B------:R-:W2:Y:S03]  /*3080*/  SYNCS.PHASECHK.TRANS64.TRYWAIT P1, [R0+URZ+0x140], R5 ;  /* 0x00014005000075a7 */ /* 0x000ea600080211ff */
[----:B------:R-:W-:Y:S01]  /*3090*/  LOP3.LUT R12, R12, UR4, RZ, 0x3c, !PT ;  /* 0x000000040c0c7c12 */ /* 0x000fe2000f8e3cff */
[----:B-12---:R-:W-:Y:S07]  /*30a0*/  @!P1 BRA `(.L_x_57) ;  /* 0x00000050004c9947 */ /* 0x006fee0003800000 */
.L_x_158:
[C---:B------:R-:W-:Y:S01]  /*30b0*/  LEA R4, R11.reuse, UR37, 0x4 ;  /* 0x000000250b047c11 */ /* 0x040fe2000f8e20ff */
[----:B-1----:R-:W-:Y:S01]  /*30c0*/  VIADD R0, R0, 0x150 ;  /* 0x0000015000007836 */ /* 0x002fe20000000000 */
[----:B------:R-:W-:Y:S01]  /*30d0*/  SEL R8, R8, RZ, P0 ;  /* 0x000000ff08087207 */ /* 0x000fe20000000000 */
[----:B------:R-:W-:-:S03]  /*30e0*/  VIADD R11, R11, 0x1 ;  /* 0x000000010b0b7836 */ /* 0x000fc60000000000 */
[----:B------:R-:W1:Y:S01]  /*30f0*/  LDS.128 R4, [R4+0x1d0] ;  /* 0x0001d00004047984 */ /* 0x000e620000000c00 */
[----:B------:R-:W-:Y:S02]  /*3100*/  PRMT R0, RZ, 0x654, R0 ;  /* 0x00000654ff007816 */ /* 0x000fe40000000000 */
[C---:B------:R-:W-:Y:S01]  /*3110*/  ISETP.NE.AND P1, PT, R11.reuse, 0x2, PT ;  /* 0x000000020b00780c */ /* 0x040fe20003f25270 */
[----:B------:R-:W-:Y:S01]  /*3120*/  @!PT LDS RZ, [RZ] ;  /* 0x00000000fffff984 */ /* 0x000fe20000000800 */
[----:B------:R-:W-:Y:S01]  /*3130*/  @!PT LDS RZ, [RZ] ;  /* 0x00000000fffff984 */ /* 0x000fe20000000800 */
[----:B------:R-:W-:Y:S01]  /*3140*/  @!PT LDS RZ, [RZ] ;  /* 0x00000000fffff984 */ /* 0x000fe20000000800 */
[----:B------:R-:W-:Y:S01]  /*3150*/  @!PT LDS RZ, [RZ] ;  /* 0x00000000fffff984 */ /* 0x000fe20000000800 */
[----:B------:R2:W-:Y:S06]  /*3160*/  MEMBAR.ALL.CTA ;  /* 0x0000000000007992 */ /* 0x0005ec0000008000 */
[----:B--2---:R-:W2:Y:S01]  /*3170*/  FENCE.VIEW.ASYNC.S ;  /* 0x00000000000073c6 */ /* 0x004ea20000000000 */
[----:B------:R-:W-:Y:S01]  /*3180*/  SEL R11, R11, RZ, P1 ;  /* 0x000000ff0b0b7207 */ /* 0x000fe20000800000 */
[----:B--2---:R2:W-:Y:S01]  /*3190*/  SYNCS.ARRIVE.TRANS64.RED.A1T0 RZ, [R0+URZ], RZ ;  /* 0x000000ff00ff79a7 */ /* 0x0045e200081004ff */
[----:B-1----:R-:W-:-:S02]  /*31a0*/  LOP3.LUT P3, RZ, R6, 0x1, RZ, 0xc0, !PT ;  /* 0x0000000106ff7812 */ /* 0x002fc4000786c0ff */
[----:B------:R-:W-:-:S04]  /*31b0*/  SEL R5, RZ, 0x1, P1 ;  /* 0x00000001ff057807 */ /* 0x000fc80000800000 */
[----:B------:R-:W-:Y:S02]  /*31c0*/  LOP3.LUT R10, R10, R5, RZ, 0x3c, !PT ;  /* 0x000000050a0a7212 */ /* 0x000fe400078e3cff */
[----:B--2---:R-:W-:-:S04]  /*31d0*/  SEL R0, RZ, 0x1, P0 ;  /* 0x00000001ff007807 */ /* 0x004fc80000000000 */
[----:B------:R-:W-:Y:S01]  /*31e0*/  LOP3.LUT R9, R9, R0, RZ, 0x3c, !PT ;  /* 0x0000000009097212 */ /* 0x000fe200078e3cff */
[----:B------:R-:W-:Y:S06]  /*31f0*/  @P3 BRA `(.L_x_58) ;  /* 0xfffffffc002c3947 */ /* 0x000fec000383ffff */
[----:B------:R-:W-:Y:S01]  /*3200*/  ULEA UR5, UR6, UR37, 0x3 ;  /* 0x0000002506057291 */ /* 0x000fe2000f8e18ff */
[----:B------:R-:W-:-:S08]  /*3210*/  SHF.L.U32 R3, R12, 0x1f, RZ ;  /* 0x0000001f0c037819 */ /* 0x000fd000000006ff */
[----:B------:R-:W1:Y:S02]  /*3220*/  SYNCS.PHASECHK.TRANS64 P0, [UR5+0x150], R3 ;  /* 0x00015003ff0075a7 */ /* 0x000e640008001005 */
[----:B-1----:R-:W-:Y:S05]  /*3230*/  @P0 BRA `(.L_x_59) ;  /* 0x0000000000080947 */ /* 0x002fea0003800000 */
[----:B------:R-:W1:Y:S02]  /*3240*/  SYNCS.PHASECHK.TRANS64.TRYWAIT P0, [UR5+0x150], R3 ;  /* 0x00015003ff0075a7 */ /* 0x000e640008001105 */
[----:B-1----:R-:W-:Y:S05]  /*3250*/  @!P0 BRA `(.L_x_60) ;  /* 0x0000004c00f48947 */ /* 0x002fea0003800000 */
.L_x_59:
[----:B------:R-:W-:-:S04]  /*3260*/  UIADD3 UR4, UPT, UPT, UR6, 0x1, URZ ;  /* 0x0000000106047890 */ /* 0x000fc8000fffe0ff */
[----:B------:R-:W-:-:S04]  /*3270*/  UISETP.NE.AND UP0, UPT, UR4, 0x2, UPT ;  /* 0x000000020400788c */ /* 0x000fc8000bf05270 */
[----:B------:R-:W-:Y:S02]  /*3280*/  USEL UR7, URZ, 0x1, UP0 ;  /* 0x00000001ff077887 */ /* 0x000fe40008000000 */
[----:B------:R-:W-:-:S04]  /*3290*/  USEL UR4, UR4, URZ, UP0 ;  /* 0x000000ff04047287 */ /* 0x000fc80008000000 */
[----:B------:R-:W-:Y:S01]  /*32a0*/  ULEA UR4, UR4, UR37, 0x3 ;  /* 0x0000002504047291 */ /* 0x000fe2000f8e18ff */
[----:B-1----:R-:W-:-:S04]  /*32b0*/  LOP3.LUT R3, R12, UR7, RZ, 0x3c, !PT ;  /* 0x000000070c037c12 */ /* 0x002fc8000f8e3cff */
[----:B------:R-:W-:-:S04]  /*32c0*/  SHF.L.U32 R0, R3, 0x1f, RZ ;  /* 0x0000001f03007819 */ /* 0x000fc800000006ff */
[----:B------:R-:W1:Y:S02]  /*32d0*/  SYNCS.PHASECHK.TRANS64 P0, [UR4+0x150], R0 ;  /* 0x00015000ff0075a7 */ /* 0x000e640008001004 */
[----:B-1----:R-:W-:Y:S05]  /*32e0*/  @P0 EXIT ;  /* 0x000000000000094d */ /* 0x002fea0003800000 */
[----:B------:R-:W-:Y:S02]  /*32f0*/  SHF.L.U32 R3, R3, 0x1f, RZ ;  /* 0x0000001f03037819 */ /* 0x000fe400000006ff */
[----:B------:R-:W-:-:S07]  /*3300*/  MOV R0, UR4 ;  /* 0x0000000400007c02 */ /* 0x000fce0008000f00 */
.L_x_61:
[----:B-1----:R1:W2:Y:S02]  /*3310*/  SYNCS.PHASECHK.TRANS64.TRYWAIT P0, [R0+URZ+0x150], R3 ;  /* 0x00015003000075a7 */ /* 0x0022a400080011ff */
[----:B--2---:R-:W-:Y:S05]  /*3320*/  @!P0 NANOSLEEP.SYNCS 0x989680 ;  /* 0x009896800000895d */ /* 0x004fea0003900000 */
[----:B------:R-:W2:Y:S02]  /*3330*/  @!P0 SYNCS.PHASECHK.TRANS64 P0, [R0+URZ+0x150], R3 ;  /* 0x00015003000085a7 */ /* 0x000ea400080010ff */
[----:B--2---:R-:W-:Y:S05]  /*3340*/  @P0 EXIT ;  /* 0x000000000000094d */ /* 0x004fea0003800000 */
[----:B------:R-:W-:Y:S05]  /*3350*/  BRA `(.L_x_61) ;  /* 0xfffffffc00ec7947 */ /* 0x000fea000383ffff */
.L_x_54:
[----:B------:R-:W-:-:S09]  /*3360*/  UISETP.NE.AND UP1, UPT, UR8, URZ, UPT ;  /* 0x000000ff0800728c */ /* 0x000fd2000bf25270 */
[----:B------:R-:W-:Y:S05]  /*3370*/  BRA.U UP1, `(.L_x_62) ;  /* 0x0000000d01907547 */ /* 0x000fea000b800000 */
[----:B------:R-:W-:Y:S01]  /*3380*/  UMOV UR4, 0x40 ;  /* 0x0000004000047882 */ /* 0x000fe20000000000 */
[----:B------:R-:W-:Y:S01]  /*3390*/  NOP ;  /* 0x0000000000007918 */ /* 0x000fe20000000000 */
[----:B------:R-:W-:Y:S01]  /*33a0*/  ULEA UR4, UR37, UR4, 0x18 ;  /* 0x0000000425047291 */ /* 0x000fe2000f8ec0ff */
[----:B------:R-:W-:Y:S02]  /*33b0*/  UMOV UR5, 0x400 ;  /* 0x0000040000057882 */ /* 0x000fe40000000000 */
[----:B------:R-:W-:-:S06]  /*33c0*/  ULEA UR37, UR37, UR5, 0x18 ;  /* 0x0000000525257291 */ /* 0x000fcc000f8ec0ff */
[----:B------:R-:W1:Y:S02]  /*33d0*/  LDS.U8 R0, [UR4+0x1c] ;  /* 0x00001c04ff007984 */ /* 0x000e640008000000 */
[----:B-1----:R-:W-:-:S13]  /*33e0*/  ISETP.NE.AND P0, PT, R0, RZ, PT ;  /* 0x000000ff0000720c */ /* 0x002fda0003f05270 */
[----:B------:R-:W-:Y:S05]  /*33f0*/  @P0 BRA `(.L_x_63) ;  /* 0x0000000000580947 */ /* 0x000fea0003800000 */
[----:B------:R-:W-:-:S13]  /*3400*/  ELECT P0, URZ, PT ;  /* 0x0000000000ff782f */ /* 0x000fda0003800000 */
[----:B------:R-:W-:Y:S05]  /*3410*/  @!P0 BRA `(.L_x_64) ;  /* 0x0000000000608947 */ /* 0x000fea0003800000 */
[----:B------:R-:W-:Y:S01]  /*3420*/  UMOV UR5, 0x10 ;  /* 0x0000001000057882 */ /* 0x000fe20000000000 */
[----:B------:R-:W-:Y:S01]  /*3430*/  HFMA2 R0, -RZ, RZ, 0, 5.9604644775390625e-08 ;  /* 0x00000001ff007431 */ /* 0x000fe200000001ff */
[----:B------:R-:W-:-:S03]  /*3440*/  MOV R2, 0xffff ;  /* 0x0000ffff00027802 */ /* 0x000fc60000000f00 */
[----:B------:R-:W-:Y:S04]  /*3450*/  DEPBAR.LE SB1, 0x36 ;  /* 0x00009d800000791a */ /* 0x000fe80000000000 */
[----:B------:R-:W1:Y:S02]  /*3460*/  UTCATOMSWS.FIND_AND_SET.ALIGN UP0, UR5, UR5 ;  /* 0x00000005000575e3 */ /* 0x000e640008000800 */
[----:B-1----:R-:W-:Y:S01]  /*3470*/  MOV R3, UR5 ;  /* 0x0000000500037c02 */ /* 0x002fe20008000f00 */
[----:B------:R-:W-:Y:S06]  /*3480*/  BRA.U UP0, `(.L_x_65) ;  /* 0x0000000100187547 */ /* 0x000fec000b800000 */
.L_x_66:
[----:B------:R-:W-:Y:S05]  /*3490*/  NANOSLEEP 0x64 ;  /* 0x000000640000795d */ /* 0x000fea0003800000 */
[----:B------:R-:W-:-:S05]  /*34a0*/  UMOV UR5, 0x10 ;  /* 0x0000001000057882 */ /* 0x000fca0000000000 */
[----:B------:R-:W-:Y:S04]  /*34b0*/  DEPBAR.LE SB1, 0x36 ;  /* 0x00009d800000791a */ /* 0x000fe80000000000 */
[----:B------:R-:W1:Y:S02]  /*34c0*/  UTCATOMSWS.FIND_AND_SET.ALIGN UP0, UR5, UR5 ;  /* 0x00000005000575e3 */ /* 0x000e640008000800 */
[----:B-1----:R-:W-:Y:S01]  /*34d0*/  MOV R3, UR5 ;  /* 0x0000000500037c02 */ /* 0x002fe20008000f00 */
[----:B------:R-:W-:Y:S05]  /*34e0*/  BRA.U !UP0, `(.L_x_66) ;  /* 0xfffffffd08e87547 */ /* 0x000fea000b83ffff */
.L_x_65:
[-C--:B------:R-:W-:Y:S02]  /*34f0*/  SHF.L.U32 R2, R2, R3.reuse, RZ ;  /* 0x0000000302027219 */ /* 0x080fe400000006ff */
[----:B------:R-:W-:Y:S01]  /*3500*/  SHF.L.U32 R0, R0, R3, RZ ;  /* 0x0000000300007219 */ /* 0x000fe200000006ff */
[----:B------:R-:W-:Y:S02]  /*3510*/  IMAD.SHL.U32 R3, R3, 0x20, RZ ;  /* 0x0000002003037824 */ /* 0x000fe400078e00ff */
[----:B------:R1:W-:Y:S04]  /*3520*/  ATOMS.OR RZ, [UR4+0x14], R2 ;  /* 0x00001402ffff798c */ /* 0x0003e8000b000004 */
[----:B------:R1:W-:Y:S04]  /*3530*/  ATOMS.OR RZ, [UR4+0x18], R0 ;  /* 0x00001800ffff798c */ /* 0x0003e8000b000004 */
[----:B------:R1:W-:Y:S01]  /*3540*/  STS [UR37+0x1f0], R3 ;  /* 0x0001f003ff007988 */ /* 0x0003e20008000825 */
[----:B------:R-:W-:Y:S05]  /*3550*/  BRA `(.L_x_64) ;  /* 0x0000000000107947 */ /* 0x000fea0003800000 */
.L_x_63:
[----:B------:R-:W-:Y:S02]  /*3560*/  MOV R0, 0xffffffff ;  /* 0xffffffff00007802 */ /* 0x000fe40000000f00 */
[----:B------:R-:W-:-:S03]  /*3570*/  MOV R2, 0x35a0 ;  /* 0x000035a000027802 */ /* 0x000fc60000000f00 */
[----:B------:R1:W-:Y:S04]  /*3580*/  STS [UR37+0x1f0], R0 ;  /* 0x0001f000ff007988 */ /* 0x0003e80008000825 */
[----:B-1-3-5:R-:W-:Y:S05]  /*3590*/  CALL.REL.NOINC `($__internal_1_$__cuda_sm10x_tcgen05_guardrail_trap_phase_invalid_during_alloc) ;  /* 0x0000005000b07944 */ /* 0x02afea0003c00000 */
.L_x_64:
[----:B------:R-:W-:Y:S05]  /*35a0*/  WARPSYNC.ALL ;  /* 0x0000000000007948 */ /* 0x000fea0003800000 */
[----:B------:R-:W2:Y:S01]  /*35b0*/  S2UR UR6, SR_CgaCtaId ;  /* 0x00000000000679c3 */ /* 0x000ea20000008800 */
[----:B------:R-:W-:Y:S01]  /*35c0*/  UMOV UR4, 0x400 ;  /* 0x0000040000047882 */ /* 0x000fe20000000000 */
[----:B------:R-:W-:-:S06]  /*35d0*/  NOP ;  /* 0x0000000000007918 */ /* 0x000fcc0000000000 */
[----:B------:R-:W-:Y:S06]  /*35e0*/  BAR.ARV 0x6, 0xa0 ;  /* 0x0182800000007b1d */ /* 0x000fec0000002000 */
[----:B------:R-:W4:Y:S01]  /*35f0*/  LDCU UR7, c[0x0][0x38c] ;  /* 0x00007180ff0777ac */ /* 0x000f220008000800 */
[----:B------:R-:W-:Y:S01]  /*3600*/  IMAD.MOV.U32 R11, RZ, RZ, 0x1 ;  /* 0x00000001ff0b7424 */ /* 0x000fe200078e00ff */
[----:B------:R-:W-:Y:S01]  /*3610*/  CS2R R8, SRZ ;  /* 0x0000000000087805 */ /* 0x000fe2000001ff00 */
[----:B------:R-:W-:Y:S01]  /*3620*/  IMAD.MOV.U32 R10, RZ, RZ, RZ ;  /* 0x000000ffff0a7224 */ /* 0x000fe200078e00ff */
[----:B------:R-:W-:Y:S01]  /*3630*/  UMOV UR17, URZ ;  /* 0x000000ff00117c82 */ /* 0x000fe20008000000 */
[----:B------:R-:W-:Y:S01]  /*3640*/  UMOV UR16, URZ ;  /* 0x000000ff00107c82 */ /* 0x000fe20008000000 */
[----:B------:R-:W-:Y:S01]  /*3650*/  UMOV UR22, 0x0 ;  /* 0x0000000000167882 */ /* 0x000fe20000000000 */
[----:B------:R-:W-:Y:S01]  /*3660*/  UMOV UR23, 0x4210490 ;  /* 0x0421049000177882 */ /* 0x000fe20000000000 */
[----:B------:R-:W-:Y:S01]  /*3670*/  UMOV UR20, 0x0 ;  /* 0x0000000000147882 */ /* 0x000fe20000000000 */
[----:B------:R-:W-:Y:S01]  /*3680*/  UMOV UR21, 0x4210490 ;  /* 0x0421049000157882 */ /* 0x000fe20000000000 */
[----:B--2---:R-:W-:Y:S01]  /*3690*/  ULEA UR6, UR6, UR4, 0x18 ;  /* 0x0000000406067291 */ /* 0x004fe2000f8ec0ff */
[----:B------:R-:W2:Y:S03]  /*36a0*/  LDCU UR4, c[0x0][0x38c] ;  /* 0x00007180ff0477ac */ /* 0x000ea60008000800 */
[----:B------:R-:W-:-:S02]  /*36b0*/  UIADD3 UR11, UPT, UPT, UR6, 0x4400, URZ ;  /* 0x00004400060b7890 */ /* 0x000fc4000fffe0ff */
[----:B----4-:R-:W-:-:S03]  /*36c0*/  UIADD3 UR7, UPT, UPT, UR7, 0x3f, URZ ;  /* 0x0000003f07077890 */ /* 0x010fc6000fffe0ff */
[----:B-1----:R-:W1:Y:S01]  /*36d0*/  LDS R0, [UR6+0x1f0] ;  /* 0x0001f006ff007984 */ /* 0x002e620008000800 */
[----:B------:R-:W-:Y:S02]  /*36e0*/  UIADD3 UR18, UPT, UPT, UR6, 0x15400, URZ ;  /* 0x0001540006127890 */ /* 0x000fe4000fffe0ff */
[----:B------:R-:W-:Y:S02]  /*36f0*/  USHF.R.S32.HI UR5, URZ, 0x1f, UR7 ;  /* 0x0000001fff057899 */ /* 0x000fe40008011407 */
[----:B------:R-:W-:Y:S02]  /*3700*/  USHF.R.U32.HI UR11, URZ, 0x4, UR11 ;  /* 0x00000004ff0b7899 */ /* 0x000fe4000801160b */
[----:B------:R-:W-:Y:S02]  /*3710*/  ULEA.HI UR5, UR5, UR7, URZ, 0x6 ;  /* 0x0000000705057291 */ /* 0x000fe4000f8f30ff */
[----:B------:R-:W-:Y:S02]  /*3720*/  USHF.R.U32.HI UR18, URZ, 0x4, UR18 ;  /* 0x00000004ff127899 */ /* 0x000fe40008011612 */
[----:B------:R-:W-:-:S02]  /*3730*/  USHF.R.S32.HI UR5, URZ, 0x6, UR5 ;  /* 0x00000006ff057899 */ /* 0x000fc40008011405 */
[----:B------:R-:W-:Y:S02]  /*3740*/  ULOP3.LUT UR11, UR11, 0x3fff, URZ, 0xc0, !UPT ;  /* 0x00003fff0b0b7892 */ /* 0x000fe4000f8ec0ff */
[----:B------:R-:W-:Y:S02]  /*3750*/  UISETP.LT.AND UP0, UPT, UR5, 0x1, UPT ;  /* 0x000000010500788c */ /* 0x000fe4000bf01270 */
[----:B------:R-:W-:Y:S02]  /*3760*/  ULOP3.LUT UR18, UR18, 0x3fff, URZ, 0xc0, !UPT ;  /* 0x00003fff12127892 */ /* 0x000fe4000f8ec0ff */
[----:B------:R-:W-:Y:S02]  /*3770*/  USEL UR10, UR5, 0x1, !UP0 ;  /* 0x00000001050a7887 */ /* 0x000fe4000c000000 */
[----:B------:R-:W-:Y:S02]  /*3780*/  ULOP3.LUT UR11, UR11, 0x10000, URZ, 0xfc, !UPT ;  /* 0x000100000b0b7892 */ /* 0x000fe4000f8efcff */
[----:B------:R-:W-:-:S02]  /*3790*/  UIADD3 UR10, UPT, UPT, -UR10, URZ, URZ ;  /* 0x000000ff0a0a7290 */ /* 0x000fc4000fffe1ff */
[----:B--2---:R-:W-:Y:S01]  /*37a0*/  UISETP.GE.AND UP3, UPT, UR4, 0x1, UPT ;  /* 0x000000010400788c */ /* 0x004fe2000bf66270 */
[----:B-1----:R-:W-:-:S15]  /*37b0*/  R2UR UR19, R0 ;  /* 0x00000000001372ca */ /* 0x002fde00000e0000 */
.L_x_73:
[----:B------:R-:W-:Y:S02]  /*37c0*/  LEA R0, R10, UR6, 0x3 ;  /* 0x000000060a007c11 */ /* 0x000fe4000f8e18ff */
[----:B------:R-:W-:Y:S02]  /*37d0*/  SHF.L.U32 R5, R9, 0x1f, RZ ;  /* 0x0000001f09057819 */ /* 0x000fe400000006ff */
[----:B------:R-:W-:Y:S01]  /*37e0*/  PLOP3.LUT P0, PT, PT, PT, UP3, 0x80, 0x8 ;  /* 0x000000000008781c */ /* 0x000fe20003f0f038 */
[----:B------:R-:W-:Y:S01]  /*37f0*/  VIADD R3, R0, 0x150 ;  /* 0x0000015000037836 */ /* 0x000fe20000000000 */
[----:B-1----:R-:W1:Y:S02]  /*3800*/  SYNCS.PHASECHK.TRANS64.TRYWAIT P1, [R0+URZ+0x140], R5 ;  /* 0x00014005000075a7 */ /* 0x002e6400080211ff */
[----:B-1--4-:R-:W-:Y:S09]  /*3810*/  @!P1 BRA `(.L_x_67) ;  /* 0x00000048009c9947 */ /* 0x012ff20003800000 */
.L_x_160:
[----:B------:R-:W-:Y:S01]  /*3820*/  LEA R4, R10, UR6, 0x4 ;  /* 0x000000060a047c11 */ /* 0x000fe2000f8e20ff */
[----:B------:R-:W-:Y:S01]  /*3830*/  @UP3 ULEA UR4, UR16, UR6, 0x3 ;  /* 0x0000000610043291 */ /* 0x000fe2000f8e18ff */
[----:B------:R-:W-:Y:S01]  /*3840*/  PLOP3.LUT P2, PT, PT, PT, PT, 0x80, 0x8 ;  /* 0x000000000008781c */ /* 0x000fe20003f4f070 */
[----:B------:R-:W-:Y:S01]  /*3850*/  ULEA UR8, UR17, UR6, 0x3 ;  /* 0x0000000611087291 */ /* 0x000fe2000f8e18ff */
[----:B------:R-:W-:Y:S02]  /*3860*/  PRMT R3, RZ, 0x654, R3 ;  /* 0x00000654ff037816 */ /* 0x000fe40000000003 */
[----:B-1----:R-:W1:Y:S01]  /*3870*/  LDS.128 R4, [R4+0x1d0] ;  /* 0x0001d00004047984 */ /* 0x002e620000000c00 */
[----:B------:R-:W-:Y:S02]  /*3880*/  @P0 SHF.L.U32 R2, R8, 0x1f, RZ ;  /* 0x0000001f08020819 */ /* 0x000fe400000006ff */
[----:B------:R-:W-:Y:S01]  /*3890*/  SHF.L.U32 R0, R11, 0x1f, RZ ;  /* 0x0000001f0b007819 */ /* 0x000fe200000006ff */
[----:B------:R-:W-:Y:S01]  /*38a0*/  @!PT LDS RZ, [RZ] ;  /* 0x00000000fffff984 */ /* 0x000fe20000000800 */
[----:B------:R-:W-:Y:S01]  /*38b0*/  @!PT LDS RZ, [RZ] ;  /* 0x00000000fffff984 */ /* 0x000fe20000000800 */
[----:B------:R-:W-:Y:S01]  /*38c0*/  @!PT LDS RZ, [RZ] ;  /* 0x00000000fffff984 */ /* 0x000fe20000000800 */
[----:B------:R-:W-:Y:S01]  /*38d0*/  @!PT LDS RZ, [RZ] ;  /* 0x00000000fffff984 */ /* 0x000fe20000000800 */
[----:B------:R2:W-:Y:S06]  /*38e0*/  MEMBAR.ALL.CTA ;  /* 0x0000000000007992 */ /* 0x0005ec0000008000 */
[----:B--2---:R-:W2:Y:S02]  /*38f0*/  FENCE.VIEW.ASYNC.S ;  /* 0x00000000000073c6 */ /* 0x004ea40000000000 */
[----:B--2---:R2:W-:Y:S01]  /*3900*/  SYNCS.ARRIVE.TRANS64.RED.A1T0 RZ, [R3+URZ], RZ ;  /* 0x000000ff03ff79a7 */ /* 0x0045e200081004ff */
[----:B------:R2:W4:Y:S01]  /*3910*/  @P0 SYNCS.PHASECHK.TRANS64.TRYWAIT P2, [UR4], R2 ;  /* 0x00000002ff0005a7 */ /* 0x0005220008041104 */
[----:B------:R-:W-:Y:S01]  /*3920*/  ULEA.HI UR4, UR17, UR17, URZ, 0x1 ;  /* 0x0000001111047291 */ /* 0x000fe2000f8f08ff */
[----:B-1----:R-:W-:-:S03]  /*3930*/  LOP3.LUT P1, RZ, R6, 0x1, RZ, 0xc0, !PT ;  /* 0x0000000106ff7812 */ /* 0x002fc6000782c0ff */
[----:B------:R-:W-:Y:S02]  /*3940*/  USHF.L.U32 UR9, UR4, 0x6, URZ ;  /* 0x0000000604097899 */ /* 0x000fe400080006ff */
[----:B------:R-:W-:Y:S02]  /*3950*/  ULOP3.LUT UR4, UR4, 0xffe, URZ, 0xc0, !UPT ;  /* 0x00000ffe04047892 */ /* 0x000fe4000f8ec0ff */
[----:B------:R-:W-:Y:S02]  /*3960*/  ULOP3.LUT UR9, UR9, 0xffffff80, URZ, 0xc0, !UPT ;  /* 0xffffff8009097892 */ /* 0x000fe4000f8ec0ff */
[----:B------:R-:W-:Y:S02]  /*3970*/  UIADD3 UR4, UPT, UPT, -UR4, UR17, URZ ;  /* 0x0000001104047290 */ /* 0x000fe4000fffe1ff */
[----:B------:R-:W-:Y:S01]  /*3980*/  UIADD3 UR9, UPT, UPT, UR19, UR9, URZ ;  /* 0x0000000913097290 */ /* 0x000fe2000fffe0ff */
[----:B------:R-:W1:Y:S03]  /*3990*/  SYNCS.PHASECHK.TRANS64.TRYWAIT P0, [UR8+0x180], R0 ;  /* 0x00018000ff0075a7 */ /* 0x000e660008001108 */
[----:B------:R-:W-:Y:S01]  /*39a0*/  ULEA UR9, UR4, UR9, 0x14 ;  /* 0x0000000904097291 */ /* 0x000fe2000f8ea0ff */
[----:B-12-4-:R-:W-:Y:S11]  /*39b0*/  @!P0 BRA `(.L_x_68) ;  /* 0x0000004800488947 */ /* 0x016ff60003800000 */
.L_x_162:
[----:B------:R-:W-:Y:S01]  /*39c0*/  IADD3 R10, PT, PT, R10, 0x1, RZ ;  /* 0x000000010a0a7810 */ /* 0x000fe20007ffe0ff */
[----:B------:R-:W-:Y:S06]  /*39d0*/  BRA.U !UP3, `(.L_x_69) ;  /* 0x000000010b987547 */ /* 0x000fec000b800000 */
[----:B------:R-:W-:Y:S01]  /*39e0*/  UPLOP3.LUT UP4, UPT, UPT, UPT, UPT, 0x40, 0x4 ;  /* 0x000000000004789c */ /* 0x000fe20003f8e870 */
[----:B------:R-:W-:Y:S01]  /*39f0*/  UMOV UR15, UR10 ;  /* 0x0000000a000f7c82 */ /* 0x000fe20008000000 */
[----:B------:R-:W-:Y:S01]  /*3a00*/  UMOV UR14, UR5 ;  /* 0x00000005000e7c82 */ /* 0x000fe20008000000 */
[----:B------:R-:W-:-:S08]  /*3a10*/  UMOV UR13, UR16 ;  /* 0x00000010000d7c82 */ /* 0x000fd00008000000 */
.L_x_72:
[----:B------:R-:W-:Y:S02]  /*3a20*/  UIADD3 UR15, UPT, UPT, UR15, 0x1, URZ ;  /* 0x000000010f0f7890 */ /* 0x000fe4000fffe0ff */
[----:B--2---:R-:W-:Y:S02]  /*3a30*/  ULEA UR7, UR13, UR6, 0x3 ;  /* 0x000000060d077291 */ /* 0x004fe4000f8e18ff */
[----:B------:R-:W-:Y:S01]  /*3a40*/  UISETP.NE.AND UP0, UPT, UR15, URZ, UPT ;  /* 0x000000ff0f00728c */ /* 0x000fe2000bf05270 */
[----:B----4-:R-:W-:Y:S10]  /*3a50*/  @P2 BRA `(.L_x_70) ;  /* 0x00000000000c2947 */ /* 0x010ff40003800000 */
[----:B-1----:R-:W-:Y:S04]  /*3a60*/  SHF.L.U32 R3, R8, 0x1f, RZ ;  /* 0x0000001f08037819 */ /* 0x002fe800000006ff */
[----:B------:R-:W1:Y:S02]  /*3a70*/  SYNCS.PHASECHK.TRANS64.TRYWAIT P0, [UR7], R3 ;  /* 0x00000003ff0075a7 */ /* 0x000e640008001107 */
[----:B-1----:R-:W-:Y:S05]  /*3a80*/  @!P0 BRA `(.L_x_71) ;  /* 0x00000048002c8947 */ /* 0x002fea0003800000 */
.L_x_70:
[----:B------:R-:W-:Y:S01]  /*3a90*/  UISETP.NE.AND UP1, UPT, UR14, 0x1, UPT ;  /* 0x000000010e00788c */ /* 0x000fe2000bf25270 */
[----:B------:R-:W-:Y:S01]  /*3aa0*/  PLOP3.LUT P2, PT, PT, PT, PT, 0x80, 0x8 ;  /* 0x000000000008781c */ /* 0x000fe20003f4f070 */
[----:B------:R-:W-:Y:S02]  /*3ab0*/  UIADD3 UR16, UPT, UPT, UR13, 0x1, URZ ;  /* 0x000000010d107890 */ /* 0x000fe4000fffe0ff */
[----:B------:R-:W-:Y:S02]  /*3ac0*/  ULEA UR24, UR13, UR18, 0x9 ;  /* 0x000000120d187291 */ /* 0x000fe4000f8e48ff */
[----:B------:R-:W-:Y:S01]  /*3ad0*/  UISETP.NE.AND UP2, UPT, UR16, 0x11, UPT ;  /* 0x000000111000788c */ /* 0x000fe2000bf45270 */
[----:B------:R-:W-:Y:S01]  /*3ae0*/  PLOP3.LUT P0, PT, PT, PT, UP1, 0x80, 0x8 ;  /* 0x000000000008781c */ /* 0x000fe20003f0f018 */
[----:B------:R-:W-:Y:S02]  /*3af0*/  ULEA UR26, UR13, UR11, 0x8 ;  /* 0x0000000b0d1a7291 */ /* 0x000fe4000f8e40ff */
[----:B------:R-:W-:Y:S02]  /*3b00*/  USEL UR12, URZ, 0x1, UP2 ;  /* 0x00000001ff0c7887 */ /* 0x000fe40009000000 */
[----:B------:R-:W-:Y:S02]  /*3b10*/  USEL UR16, UR16, URZ, UP2 ;  /* 0x000000ff10107287 */ /* 0x000fe40009000000 */
[----:B------:R-:W-:Y:S02]  /*3b20*/  UIADD3 UR30, UPT, UPT, UR24, 0x100, URZ ;  /* 0x00000100181e7890 */ /* 0x000fe4000fffe0ff */
[----:B------:R-:W-:Y:S01]  /*3b30*/  @UP1 ULEA UR4, UR16, UR6, 0x3 ;  /* 0x0000000610041291 */ /* 0x000fe2000f8e18ff */
[----:B------:R-:W-:Y:S01]  /*3b40*/  LOP3.LUT R8, R8, UR12, RZ, 0x3c, !PT ;  /* 0x0000000c08087c12 */ /* 0x000fe2000f8e3cff */
[----:B------:R-:W-:Y:S02]  /*3b50*/  UIADD3 UR28, UPT, UPT, UR26, 0x2, URZ ;  /* 0x000000021a1c7890 */ /* 0x000fe4000fffe0ff */
[----:B------:R-:W-:Y:S01]  /*3b60*/  UIADD3 UR7, UPT, UPT, UR7, 0x88, URZ ;  /* 0x0000008807077890 */ /* 0x000fe2000fffe0ff */
[----:B-1----:R-:W-:Y:S01]  /*3b70*/  @P0 SHF.L.U32 R0, R8, 0x1f, RZ ;  /* 0x0000001f08000819 */ /* 0x002fe200000006ff */
[----:B------:R-:W-:Y:S01]  /*3b80*/  UMOV UR25, 0x40004040 ;  /* 0x4000404000197882 */ /* 0x000fe20000000000 */
[----:B------:R-:W-:Y:S01]  /*3b90*/  UMOV UR27, 0x80004020 ;  /* 0x80004020001b7882 */ /* 0x000fe20000000000 */
[----:B------:R-:W-:Y:S01]  /*3ba0*/  UMOV UR31, 0x40004040 ;  /* 0x40004040001f7882 */ /* 0x000fe20000000000 */
[----:B------:R2:W4:Y:S01]  /*3bb0*/  @P0 SYNCS.PHASECHK.TRANS64.TRYWAIT P2, [UR4], R0 ;  /* 0x00000000ff0005a7 */ /* 0x0005220008041104 */
[----:B------:R-:W-:Y:S01]  /*3bc0*/  UIADD3 UR14, UPT, UPT, UR14, -0x1, URZ ;  /* 0xffffffff0e0e7890 */ /* 0x000fe2000fffe0ff */
[----:B------:R2:W-:Y:S01]  /*3bd0*/  UTCQMMA gdesc[UR26], gdesc[UR24], tmem[UR9], tmem[UR22], idesc[UR23], UP4 ;  /* 0x00ff16181a0075ea */ /* 0x0005e2000a000309 */
[----:B------:R-:W-:Y:S01]  /*3be0*/  UPLOP3.LUT UP4, UPT, UPT, UPT, UPT, 0x80, 0x8 ;  /* 0x000000000008789c */ /* 0x000fe20003f8f070 */
[----:B------:R-:W-:Y:S01]  /*3bf0*/  UMOV UR29, 0x80004020 ;  /* 0x80004020001d7882 */ /* 0x000fe20000000000 */
[----:B------:R-:W-:Y:S01]  /*3c00*/  UMOV UR13, UR16 ;  /* 0x00000010000d7c82 */ /* 0x000fe20008000000 */
[----:B------:R2:W-:Y:S01]  /*3c10*/  UTCQMMA gdesc[UR28], gdesc[UR30], tmem[UR9], tmem[UR20], idesc[UR21], UPT ;  /* 0x00ff141e1c0075ea */ /* 0x0005e2000b800309 */
[----:B------:R2:W-:Y:S01]  /*3c20*/  UTCBAR [UR7], URZ ;  /* 0x000000ff070073e9 */ /* 0x0005e200080000ff */
[----:B------:R-:W-:Y:S06]  /*3c30*/  BRA.U UP0, `(.L_x_72) ;  /* 0xfffffffd00787547 */ /* 0x000fec000b83ffff */
.L_x_69:
[----:B------:R-:W-:Y:S01]  /*3c40*/  UIADD3 UR17, UPT, UPT, UR17, 0x1, URZ ;  /* 0x0000000111117890 */ /* 0x000fe2000fffe0ff */
[C---:B------:R-:W-:Y:S01]  /*3c50*/  ISETP.NE.AND P0, PT, R10.reuse, 0x2, PT ;  /* 0x000000020a00780c */ /* 0x040fe20003f05270 */
[----:B------:R-:W-:Y:S02]  /*3c60*/  UIADD3 UR8, UPT, UPT, UR8, 0x160, URZ ;  /* 0x0000016008087890 */ /* 0x000fe4000fffe0ff */
[----:B------:R-:W-:Y:S01]  /*3c70*/  UISETP.NE.AND UP0, UPT, UR17, 0x4, UPT ;  /* 0x000000041100788c */ /* 0x000fe2000bf05270 */
[----:B-12---:R-:W-:Y:S02]  /*3c80*/  SEL R0, RZ, 0x1, P0 ;  /* 0x00000001ff007807 */ /* 0x006fe40000000000 */
[----:B------:R-:W-:Y:S01]  /*3c90*/  SEL R10, R10, RZ, P0 ;  /* 0x000000ff0a0a7207 */ /* 0x000fe20000000000 */
[----:B------:R-:W-:Y:S01]  /*3ca0*/  USEL UR4, URZ, 0x1, UP0 ;  /* 0x00000001ff047887 */ /* 0x000fe20008000000 */
[----:B------:R-:W-:Y:S01]  /*3cb0*/  LOP3.LUT R9, R9, R0, RZ, 0x3c, !PT ;  /* 0x0000000009097212 */ /* 0x000fe200078e3cff */
[----:B------:R-:W-:Y:S01]  /*3cc0*/  USEL UR17, UR17, URZ, UP0 ;  /* 0x000000ff11117287 */ /* 0x000fe20008000000 */
[----:B------:R1:W-:Y:S03]  /*3cd0*/  UTCBAR [UR8], URZ ;  /* 0x000000ff080073e9 */ /* 0x0003e600080000ff */
[----:B------:R-:W-:Y:S01]  /*3ce0*/  LOP3.LUT R11, R11, UR4, RZ, 0x3c, !PT ;  /* 0x000000040b0b7c12 */ /* 0x000fe2000f8e3cff */
[----:B------:R-:W-:Y:S07]  /*3cf0*/  @P1 BRA `(.L_x_73) ;  /* 0xfffffff800b01947 */ /* 0x000fee000383ffff */
[----:B------:R-:W2:Y:S01]  /*3d00*/  S2UR UR4, SR_CgaCtaId ;  /* 0x00000000000479c3 */ /* 0x000ea20000008800 */
[----:B------:R-:W-:Y:S01]  /*3d10*/  ELECT P0, URZ, PT ;  /* 0x0000000000ff782f */ /* 0x000fe20003800000 */
[----:B------:R-:W-:Y:S01]  /*3d20*/  IMAD.MOV.U32 R0, RZ, RZ, 0x1 ;  /* 0x00000001ff007424 */ /* 0x000fe200078e00ff */
[----:B------:R-:W-:Y:S01]  /*3d30*/  UIADD3 UR6, UPT, UPT, UR6, 0x180, URZ ;  /* 0x0000018006067890 */ /* 0x000fe2000fffe0ff */
[----:B------:R-:W-:Y:S01]  /*3d40*/  SHF.L.U32 R3, R11, 0x1f, RZ ;  /* 0x0000001f0b037819 */ /* 0x000fe200000006ff */
[----:B------:R-:W-:-:S03]  /*3d50*/  UMOV UR5, 0x40 ;  /* 0x0000004000057882 */ /* 0x000fc60000000000 */
[----:B------:R-:W-:Y:S01]  /*3d60*/  UVIRTCOUNT.DEALLOC.SMPOOL 0x80 ;  /* 0x000000800000784c */ /* 0x000fe20000000000 */
[----:B--2---:R-:W-:Y:S02]  /*3d70*/  ULEA UR4, UR4, UR5, 0x18 ;  /* 0x0000000504047291 */ /* 0x004fe4000f8ec0ff */
[----:B------:R-:W-:-:S07]  /*3d80*/  ULEA UR5, UR17, UR6, 0x3 ;  /* 0x0000000611057291 */ /* 0x000fce000f8e18ff */
[----:B------:R2:W-:Y:S02]  /*3d90*/  @P0 STS.U8 [UR4+0x1c], R0 ;  /* 0x00001c00ff000988 */ /* 0x0005e40008000004 */
[----:B------:R-:W3:Y:S02]  /*3da0*/  SYNCS.PHASECHK.TRANS64.TRYWAIT P0, [UR5], R3 ;  /* 0x00000003ff0075a7 */ /* 0x000ee40008001105 */
[----:B--23--:R-:W-:Y:S05]  /*3db0*/  @!P0 BRA `(.L_x_74) ;  /* 0x0000004400788947 */ /* 0x00cfea0003800000 */
.L_x_165:
[----:B------:R-:W-:-:S04]  /*3dc0*/  UIADD3 UR7, UPT, UPT, UR17, 0x1, URZ ;  /* 0x0000000111077890 */ /* 0x000fc8000fffe0ff */
[----:B------:R-:W-:-:S04]  /*3dd0*/  UISETP.NE.AND UP0, UPT, UR7, 0x4, UPT ;  /* 0x000000040700788c */ /* 0x000fc8000bf05270 */
[----:B-1----:R-:W-:Y:S02]  /*3de0*/  USEL UR8, URZ, 0x1, UP0 ;  /* 0x00000001ff087887 */ /* 0x002fe40008000000 */
[----:B------:R-:W-:-:S04]  /*3df0*/  USEL UR7, UR7, URZ, UP0 ;  /* 0x000000ff07077287 */ /* 0x000fc80008000000 */
[----:B------:R-:W-:Y:S01]  /*3e00*/  ULEA UR5, UR7, UR6, 0x3 ;  /* 0x0000000607057291 */ /* 0x000fe2000f8e18ff */
[----:B------:R-:W-:-:S04]  /*3e10*/  LOP3.LUT R2, R11, UR8, RZ, 0x3c, !PT ;  /* 0x000000080b027c12 */ /* 0x000fc8000f8e3cff */
[----:B--2---:R-:W-:-:S04]  /*3e20*/  SHF.L.U32 R3, R2, 0x1f, RZ ;  /* 0x0000001f02037819 */ /* 0x004fc800000006ff */
[----:B------:R-:W1:Y:S02]  /*3e30*/  SYNCS.PHASECHK.TRANS64.TRYWAIT P0, [UR5], R3 ;  /* 0x00000003ff0075a7 */ /* 0x000e640008001105 */
[----:B-1----:R-:W-:Y:S05]  /*3e40*/  @!P0 BRA `(.L_x_75) ;  /* 0x00000044006c8947 */ /* 0x002fea0003800000 */
.L_x_167:
        /* <DEDUP_REMOVED lines=9> */
.L_x_169:
[----:B------:R-:W-:-:S04]  /*3ee0*/  UIADD3 UR7, UPT, UPT, UR7, 0x1, URZ ;  /* 0x0000000107077890 */ /* 0x000fc8000fffe0ff */
[----:B------:R-:W-:-:S04]  /*3ef0*/  UISETP.NE.AND UP0, UPT, UR7, 0x4, UPT ;  /* 0x000000040700788c */ /* 0x000fc8000bf05270 */
[----:B------:R-:W-:Y:S02]  /*3f00*/  USEL UR5, URZ, 0x1, UP0 ;  /* 0x00000001ff057887 */ /* 0x000fe40008000000 */
[----:B------:R-:W-:-:S04]  /*3f10*/  USEL UR7, UR7, URZ, UP0 ;  /* 0x000000ff07077287 */ /* 0x000fc80008000000 */
[----:B------:R-:W-:Y:S01]  /*3f20*/  ULEA UR7, UR7, UR6, 0x3 ;  /* 0x0000000607077291 */ /* 0x000fe2000f8e18ff */
[----:B-1----:R-:W-:-:S04]  /*3f30*/  LOP3.LUT R3, R2, UR5, RZ, 0x3c, !PT ;  /* 0x0000000502037c12 */ /* 0x002fc8000f8e3cff */
[----:B------:R-:W-:-:S04]  /*3f40*/  SHF.L.U32 R3, R3, 0x1f, RZ ;  /* 0x0000001f03037819 */ /* 0x000fc800000006ff */
[----:B------:R-:W1:Y:S02]  /*3f50*/  SYNCS.PHASECHK.TRANS64.TRYWAIT P0, [UR7], R3 ;  /* 0x00000003ff0075a7 */ /* 0x000e640008001107 */
[----:B-1----:R-:W-:Y:S05]  /*3f60*/  @!P0 BRA `(.L_x_77) ;  /* 0x0000004400548947 */ /* 0x002fea0003800000 */
.L_x_171:
[----:B------:R-:W-:Y:S01]  /*3f70*/  NOP ;  /* 0x0000000000007918 */ /* 0x000fe20000000000 */
[----:B-1----:R-:W1:Y:S01]  /*3f80*/  LDS R0, [UR4+0x14] ;  /* 0x00001404ff007984 */ /* 0x002e620008000800 */
[----:B------:R-:W-:Y:S01]  /*3f90*/  ULOP3.LUT UR6, UR19, 0xffff, URZ, 0xc0, !UPT ;  /* 0x0000ffff13067892 */ /* 0x000fe2000f8ec0ff */
[----:B------:R-:W-:Y:S01]  /*3fa0*/  UMOV UR8, 0xffff ;  /* 0x0000ffff00087882 */ /* 0x000fe20000000000 */
[----:B------:R-:W-:Y:S02]  /*3fb0*/  UMOV UR5, 0x1 ;  /* 0x0000000100057882 */ /* 0x000fe40000000000 */
[----:B------:R-:W-:-:S04]  /*3fc0*/  USHF.R.U32.HI UR6, URZ, 0x5, UR6 ;  /* 0x00000005ff067899 */ /* 0x000fc80008011606 */
[----:B------:R-:W-:Y:S02]  /*3fd0*/  USHF.L.U32 UR8, UR8, UR6, URZ ;  /* 0x0000000608087299 */ /* 0x000fe400080006ff */
[----:B------:R-:W-:-:S04]  /*3fe0*/  USHF.L.U32 UR5, UR5, UR6, URZ ;  /* 0x0000000605057299 */ /* 0x000fc800080006ff */
[----:B-1----:R-:W-:-:S04]  /*3ff0*/  LOP3.LUT R0, R0, UR8, RZ, 0xc0, !PT ;  /* 0x0000000800007c12 */ /* 0x002fc8000f8ec0ff */
[----:B------:R-:W-:-:S13]  /*4000*/  ISETP.NE.AND P0, PT, R0, UR8, PT ;  /* 0x0000000800007c0c */ /* 0x000fda000bf05270 */
[----:B------:R-:W-:Y:S05]  /*4010*/  @P0 BRA `(.L_x_78) ;  /* 0x0000000000580947 */ /* 0x000fea0003800000 */
[----:B------:R-:W1:Y:S02]  /*4020*/  LDS R0, [UR4+0x18] ;  /* 0x00001804ff007984 */ /* 0x000e640008000800 */
[----:B-1----:R-:W-:-:S04]  /*4030*/  LOP3.LUT R0, R0, UR5, RZ, 0xc0, !PT ;  /* 0x0000000500007c12 */ /* 0x002fc8000f8ec0ff */
[----:B------:R-:W-:-:S13]  /*4040*/  ISETP.NE.AND P0, PT, R0, UR5, PT ;  /* 0x0000000500007c0c */ /* 0x000fda000bf05270 */
[----:B------:R-:W-:Y:S05]  /*4050*/  @P0 BRA `(.L_x_79) ;  /* 0x00000000003c0947 */ /* 0x000fea0003800000 */
[----:B------:R-:W1:Y:S01]  /*4060*/  S2R R2, SR_LANEID ;  /* 0x0000000000027919 */ /* 0x000e620000000000 */
[----:B------:R-:W-:Y:S01]  /*4070*/  ULOP3.LUT UR8, URZ, UR8, URZ, 0x33, !UPT ;  /* 0x00000008ff087292 */ /* 0x000fe2000f8e33ff */
[----:B------:R-:W-:Y:S01]  /*4080*/  LOP3.LUT R4, RZ, UR5, RZ, 0x33, !PT ;  /* 0x00000005ff047c12 */ /* 0x000fe2000f8e33ff */
[----:B------:R-:W-:Y:S02]  /*4090*/  VOTEU.ANY UR7, UPT, PT ;  /* 0x0000000000077886 */ /* 0x000fe400038e0100 */
[----:B------:R-:W-:Y:S01]  /*40a0*/  UFLO.U32 UR7, UR7 ;  /* 0x00000007000772bd */ /* 0x000fe200080e0000 */
[----:B------:R-:W2:Y:S01]  /*40b0*/  REDUX UR5, R4 ;  /* 0x00000000040573c4 */ /* 0x000ea20000000000 */
[----:B------:R-:W-:-:S06]  /*40c0*/  IMAD.U32 R0, RZ, RZ, UR8 ;  /* 0x00000008ff007e24 */ /* 0x000fcc000f8e00ff */
[----:B------:R3:W-:Y:S01]  /*40d0*/  UTCATOMSWS.AND URZ, UR8 ;  /* 0x0000000800ff79e3 */ /* 0x0007e20008000000 */
[----:B------:R-:W4:Y:S01]  /*40e0*/  REDUX UR6, R0 ;  /* 0x00000000000673c4 */ /* 0x000f220000000000 */
[----:B-1----:R-:W-:Y:S01]  /*40f0*/  ISETP.EQ.U32.AND P0, PT, R2, UR7, PT ;  /* 0x0000000702007c0c */ /* 0x002fe2000bf02070 */
[----:B--2---:R-:W-:Y:S01]  /*4100*/  IMAD.U32 R2, RZ, RZ, UR5 ;  /* 0x00000005ff027e24 */ /* 0x004fe2000f8e00ff */
[----:B----4-:R-:W-:-:S11]  /*4110*/  MOV R3, UR6 ;  /* 0x0000000600037c02 */ /* 0x010fd60008000f00 */
[----:B------:R3:W-:Y:S04]  /*4120*/  @P0 ATOMS.AND RZ, [UR4+0x14], R3 ;  /* 0x00001403ffff098c */ /* 0x0007e8000a800004 */
[----:B------:R3:W-:Y:S01]  /*4130*/  @P0 ATOMS.AND RZ, [UR4+0x18], R2 ;  /* 0x00001802ffff098c */ /* 0x0007e2000a800004 */
[----:B------:R-:W-:Y:S05]  /*4140*/  BRA `(.L_x_80) ;  /* 0x0000000000147947 */ /* 0x000fea0003800000 */
.L_x_79:
[----:B------:R-:W-:Y:S02]  /*4150*/  MOV R2, 0x4170 ;  /* 0x0000417000027802 */ /* 0x000fe40000000f00 */
[----:B----45:R-:W-:Y:S05]  /*4160*/  CALL.REL.NOINC `($__internal_0_$__cuda_sm10x_tcgen05_guardrail_trap_col_being_dealloced_not_returned_by_alloc) ;  /* 0x0000004400b07944 */ /* 0x030fea0003c00000 */
[----:B------:R-:W-:Y:S05]  /*4170*/  BRA `(.L_x_80) ;  /* 0x0000000000087947 */ /* 0x000fea0003800000 */
.L_x_78:
[----:B------:R-:W-:Y:S02]  /*4180*/  MOV R2, 0x41a0 ;  /* 0x000041a000027802 */ /* 0x000fe40000000f00 */
[----:B----45:R-:W-:Y:S05]  /*4190*/  CALL.REL.NOINC `($__internal_2_$__cuda_sm10x_tcgen05_guardrail_trap_unallocated_columns_being_dealloced) ;  /* 0x0000004400bc7944 */ /* 0x030fea0003c00000 */
.L_x_80:
[----:B------:R-:W-:Y:S01]  /*41a0*/  NOP ;  /* 0x0000000000007918 */ /* 0x000fe20000000000 */
[----:B---3--:R-:W-:Y:S05]  /*41b0*/  EXIT ;  /* 0x000000000000794d */ /* 0x008fea0003800000 */
.L_x_62:
[----:B------:R-:W-:-:S09]  /*41c0*/  UISETP.NE.OR UP2, UPT, UR8, 0x3, !UP2 ;  /* 0x000000030800788c */ /* 0x000fd2000d745670 */
[----:B------:R-:W-:Y:S05]  /*41d0*/  BRA.U UP2, `(.L_x_81) ;  /* 0x0000000d02407547 */ /* 0x000fea000b800000 */
[----:B------:R-:W1:Y:S01]  /*41e0*/  LDC R0, c[0x0][0xb30] ;  /* 0x0002cc00ff007b82 */ /* 0x000e620000000800 */
[----:B------:R-:W2:Y:S01]  /*41f0*/  LDCU.64 UR8, c[0x0][0x888] ;  /* 0x00011100ff0877ac */ /* 0x000ea20008000a00 */
[----:B------:R-:W-:Y:S02]  /*4200*/  HFMA2 R29, -RZ, RZ, 0, 0 ;  /* 0x00000000ff1d7431 */ /* 0x000fe400000001ff */
[----:B------:R-:W-:Y:S01]  /*4210*/  IMAD.MOV.U32 R31, RZ, RZ, 0x1 ;  /* 0x00000001ff1f7424 */ /* 0x000fe200078e00ff */
[----:B------:R-:W-:Y:S01]  /*4220*/  MOV R23, 0x1000 ;  /* 0x0000100000177802 */ /* 0x000fe20000000f00 */
[----:B------:R-:W4:Y:S01]  /*4230*/  LDCU.64 UR4, c[0x0][0x890] ;  /* 0x00011200ff0477ac */ /* 0x000f220008000a00 */
[----:B------:R-:W-:Y:S01]  /*4240*/  IMAD.MOV.U32 R30, RZ, RZ, RZ ;  /* 0x000000ffff1e7224 */ /* 0x000fe200078e00ff */
[----:B------:R-:W3:Y:S01]  /*4250*/  LDC R19, c[0x0][0x370] ;  /* 0x0000dc00ff137b82 */ /* 0x000ee20000000800 */
[----:B------:R-:W-:Y:S01]  /*4260*/  UMOV UR7, 0x400 ;  /* 0x0000040000077882 */ /* 0x000fe20000000000 */
[----:B------:R-:W-:-:S02]  /*4270*/  UPLOP3.LUT UP1, UPT, UPT, UPT, UPT, 0x40, 0x4 ;  /* 0x000000000004789c */ /* 0x000fc40003f2e870 */
[----:B------:R-:W-:-:S04]  /*4280*/  ULEA UR7, UR37, UR7, 0x18 ;  /* 0x0000000725077291 */ /* 0x000fc8000f8ec0ff */
[----:B------:R-:W3:Y:S01]  /*4290*/  LDC R2, c[0x0][0xb0c] ;  /* 0x0002c300ff027b82 */ /* 0x000ee20000000800 */
[----:B------:R-:W-:Y:S02]  /*42a0*/  UIADD3 UR13, UPT, UPT, UR7, 0x118, URZ ;  /* 0x00000118070d7890 */ /* 0x000fe4000fffe0ff */
[----:B--2---:R-:W-:Y:S02]  /*42b0*/  UISETP.NE.U32.AND UP2, UPT, UR8, URZ, UPT ;  /* 0x000000ff0800728c */ /* 0x004fe4000bf45070 */
[----:B------:R-:W-:Y:S02]  /*42c0*/  UIADD3 UR17, UPT, UPT, UR7, 0x110, URZ ;  /* 0x0000011007117890 */ /* 0x000fe4000fffe0ff */
[----:B----4-:R-:W-:Y:S01]  /*42d0*/  UISETP.NE.U32.AND UP3, UPT, UR4, URZ, UPT ;  /* 0x000000ff0400728c */ /* 0x010fe2000bf65070 */
[----:B------:R-:W2:Y:S01]  /*42e0*/  LDC R18, c[0x0][0xb20] ;  /* 0x0002c800ff127b82 */ /* 0x000ea20000000800 */
[----:B-1----:R-:W-:Y:S01]  /*42f0*/  ISETP.NE.AND P1, PT, R0, 0x1, PT ;  /* 0x000000010000780c */ /* 0x002fe20003f25270 */
[----:B------:R-:W-:-:S02]  /*4300*/  UISETP.NE.AND.EX UP2, UPT, UR9, URZ, UPT, UP2 ;  /* 0x000000ff0900728c */ /* 0x000fc4000bf45320 */
[----:B------:R-:W-:Y:S02]  /*4310*/  UPRMT UR13, UR37, 0x654, UR13 ;  /* 0x00000654250d7896 */ /* 0x000fe4000800000d */
[----:B------:R-:W-:Y:S02]  /*4320*/  UISETP.NE.AND.EX UP3, UPT, UR5, URZ, UPT, UP3 ;  /* 0x000000ff0500728c */ /* 0x000fe4000bf65330 */
[----:B------:R-:W1:Y:S08]  /*4330*/  LDC.64 R32, c[0x0][0x348] ;  /* 0x0000d200ff207b82 */ /* 0x000e700000000a00 */
[----:B------:R-:W4:Y:S08]  /*4340*/  LDC.64 R16, c[0x0][0xb10] ;  /* 0x0002c400ff107b82 */ /* 0x000f300000000a00 */
[----:B------:R-:W1:Y:S08]  /*4350*/  LDC.64 R6, c[0x0][0xb18] ;  /* 0x0002c600ff067b82 */ /* 0x000e700000000a00 */
[----:B------:R-:W1:Y:S08]  /*4360*/  LDC.64 R4, c[0x0][0xb28] ;  /* 0x0002ca00ff047b82 */ /* 0x000e700000000a00 */
[----:B--23--:R-:W1:Y:S02]  /*4370*/  LDC R22, c[0x0][0x374] ;  /* 0x0000dd00ff167b82 */ /* 0x00ce640000000800 */
.L_x_90:
[C---:B------:R-:W-:Y:S02]  /*4380*/  LEA R0, R30.reuse, UR7, 0x3 ;  /* 0x000000071e007c11 */ /* 0x040fe4000f8e18ff */
[----:B------:R-:W-:Y:S02]  /*4390*/  SHF.L.U32 R3, R29, 0x1f, RZ ;  /* 0x0000001f1d037819 */ /* 0x000fe400000006ff */
[----:B------:R-:W-:Y:S02]  /*43a0*/  LEA R24, R30, UR7, 0x4 ;  /* 0x000000071e187c11 */ /* 0x000fe4000f8e20ff */
[----:B--2---:R-:W2:Y:S02]  /*43b0*/  SYNCS.PHASECHK.TRANS64.TRYWAIT P0, [R0+URZ+0x140], R3 ;  /* 0x00014003000075a7 */ /* 0x004ea400080011ff */
[----:B--2---:R-:W-:Y:S05]  /*43c0*/  @!P0 BRA `(.L_x_82) ;  /* 0x0000004000548947 */ /* 0x004fea0003800000 */
.L_x_172:
[----:B------:R-:W-:Y:S01]  /*43d0*/  ISETP.GE.AND P0, PT, R40, 0x1, PT ;  /* 0x000000012800780c */ /* 0x000fe20003f06270 */
[----:B------:R-:W3:Y:S01]  /*43e0*/  LDS.128 R24, [R24+0x1d0] ;  /* 0x0001d00018187984 */ /* 0x000ee20000000c00 */
[----:B--2---:R-:W-:Y:S01]  /*43f0*/  VIADD R0, R0, 0x150 ;  /* 0x0000015000007836 */ /* 0x004fe20000000000 */
[----:B------:R-:W-:Y:S01]  /*4400*/  @!PT LDS RZ, [RZ] ;  /* 0x00000000fffff984 */ /* 0x000fe20000000800 */
[----:B------:R-:W-:Y:S01]  /*4410*/  @!PT LDS RZ, [RZ] ;  /* 0x00000000fffff984 */ /* 0x000fe20000000800 */
[----:B------:R-:W-:Y:S01]  /*4420*/  @!PT LDS RZ, [RZ] ;  /* 0x00000000fffff984 */ /* 0x000fe20000000800 */
[----:B------:R-:W-:Y:S01]  /*4430*/  @!PT LDS RZ, [RZ] ;  /* 0x00000000fffff984 */ /* 0x000fe20000000800 */
[----:B------:R2:W-:Y:S06]  /*4440*/  MEMBAR.ALL.CTA ;  /* 0x0000000000007992 */ /* 0x0005ec0000008000 */
[----:B--2---:R-:W2:Y:S01]  /*4450*/  FENCE.VIEW.ASYNC.S ;  /* 0x00000000000073c6 */ /* 0x004ea20000000000 */
[----:B------:R-:W-:Y:S04]  /*4460*/  PRMT R0, RZ, 0x654, R0 ;  /* 0x00000654ff007816 */ /* 0x000fe80000000000 */
[----:B--2---:R2:W-:Y:S01]  /*4470*/  SYNCS.ARRIVE.TRANS64.RED.A1T0 RZ, [R0+URZ], RZ ;  /* 0x000000ff00ff79a7 */ /* 0x0045e200081004ff */
[----:B---3--:R-:W-:Y:S11]  /*4480*/  LOP3.LUT P3, RZ, R26, 0x1, RZ, 0xc0, !PT ;  /* 0x000000011aff7812 */ /* 0x008ff6000786c0ff */
[----:B------:R-:W-:Y:S02]  /*4490*/  @!UPT UIADD3 URZ, UPT, UPT, URZ, URZ, URZ ;  /* 0x000000fffffff290 */ /* 0x000fe4000fffe0ff */
[----:B------:R-:W-:Y:S02]  /*44a0*/  @P3 MOV R13, R24 ;  /* 0x00000018000d3202 */ /* 0x000fe40000000f00 */
[----:B------:R-:W-:Y:S01]  /*44b0*/  @P3 LOP3.LUT R8, R25, 0xffff, RZ, 0xc0, !PT ;  /* 0x0000ffff19083812 */ /* 0x000fe200078ec0ff */
[----:B--2---:R-:W-:Y:S06]  /*44c0*/  @!P0 BRA `(.L_x_83) ;  /* 0x0000000000a48947 */ /* 0x004fec0003800000 */
[----:B-1----:R-:W-:Y:S01]  /*44d0*/  IMAD.HI.U32 R35, R22, R7, RZ ;  /* 0x0000000716237227 */ /* 0x002fe200078e00ff */
[----:B------:R-:W-:Y:S02]  /*44e0*/  ISETP.NE.AND P0, PT, R6, 0x1, PT ;  /* 0x000000010600780c */ /* 0x000fe40003f05270 */
[----:B------:R-:W-:Y:S01]  /*44f0*/  ISETP.NE.AND P2, PT, R40, 0x1, PT ;  /* 0x000000012800780c */ /* 0x000fe20003f45270 */
[----:B----4-:R-:W-:Y:S01]  /*4500*/  IMAD.HI.U32 R34, R19, R16, RZ ;  /* 0x0000001013227227 */ /* 0x010fe200078e00ff */
[----:B------:R-:W-:Y:S02]  /*4510*/  SHF.R.U32.HI R35, RZ, R18, R35 ;  /* 0x00000012ff237219 */ /* 0x000fe40000011623 */
[----:B------:R-:W-:Y:S01]  /*4520*/  ISETP.NE.AND P4, PT, R2, 0x1, PT ;  /* 0x000000010200780c */ /* 0x000fe20003f85270 */
[----:B------:R-:W-:Y:S01]  /*4530*/  IMAD.HI.U32 R36, R13, R16, RZ ;  /* 0x000000100d247227 */ /* 0x000fe200078e00ff */
[----:B------:R-:W-:Y:S02]  /*4540*/  SHF.R.U32.HI R34, RZ, R17, R34 ;  /* 0x00000011ff227219 */ /* 0x000fe40000011622 */
[----:B------:R-:W-:Y:S01]  /*4550*/  SEL R3, R22, R35, !P0 ;  /* 0x0000002316037207 */ /* 0x000fe20004000000 */
[C---:B------:R-:W-:Y:S01]  /*4560*/  IMAD.HI.U32 R35, R8.reuse, R7, RZ ;  /* 0x0000000708237227 */ /* 0x040fe200078e00ff */
[----:B------:R-:W-:Y:S02]  /*4570*/  SEL R11, R19, R34, !P4 ;  /* 0x00000022130b7207 */ /* 0x000fe40006000000 */
[----:B------:R-:W-:Y:S01]  /*4580*/  SHF.R.U32.HI R36, RZ, R17, R36 ;  /* 0x00000011ff247219 */ /* 0x000fe20000011624 */
[----:B------:R-:W-:Y:S01]  /*4590*/  IMAD.HI.U32 R38, R3, R4, RZ ;  /* 0x0000000403267227 */ /* 0x000fe200078e00ff */
[----:B------:R-:W-:Y:S03]  /*45a0*/  SHF.R.U32.HI R35, RZ, R18, R35 ;  /* 0x00000012ff237219 */ /* 0x000fe60000011623 */
[----:B------:R-:W-:Y:S01]  /*45b0*/  IMAD.HI.U32 R34, R11, R4, RZ ;  /* 0x000000040b227227 */ /* 0x000fe200078e00ff */
[----:B------:R-:W-:Y:S02]  /*45c0*/  @P2 SHF.R.U32.HI R3, RZ, R5, R38 ;  /* 0x00000005ff032219 */ /* 0x000fe40000011626 */
[----:B------:R-:W-:Y:S02]  /*45d0*/  SEL R9, R8, R35, !P0 ;  /* 0x0000002308097207 */ /* 0x000fe40004000000 */
[----:B------:R-:W-:Y:S01]  /*45e0*/  @P2 SHF.R.U32.HI R11, RZ, R5, R34 ;  /* 0x00000005ff0b2219 */ /* 0x000fe20000011622 */
[C---:B------:R-:W-:Y:S01]  /*45f0*/  IMAD R10, R40.reuse, R3, RZ ;  /* 0x00000003280a7224 */ /* 0x040fe200078e02ff */
[----:B------:R-:W-:Y:S01]  /*4600*/  SEL R3, R13, R36, !P4 ;  /* 0x000000240d037207 */ /* 0x000fe20006000000 */
[C---:B------:R-:W-:Y:S03]  /*4610*/  IMAD.HI.U32 R14, R9.reuse, R4, RZ ;  /* 0x00000004090e7227 */ /* 0x040fe600078e00ff */
[----:B------:R-:W-:Y:S01]  /*4620*/  ISETP.GE.AND P0, PT, R9, R10, PT ;  /* 0x0000000a0900720c */ /* 0x000fe20003f06270 */
[C---:B------:R-:W-:Y:S01]  /*4630*/  IMAD R12, R40.reuse, R11, RZ ;  /* 0x0000000b280c7224 */ /* 0x040fe200078e02ff */
[-C--:B------:R-:W-:Y:S04]  /*4640*/  SHF.R.U32.HI R14, RZ, R5.reuse, R14 ;  /* 0x00000005ff0e7219 */ /* 0x080fe8000001160e */
[----:B------:R-:W-:Y:S02]  /*4650*/  ISETP.GE.OR P0, PT, R3, R12, P0 ;  /* 0x0000000c0300720c */ /* 0x000fe40000706670 */
[----:B------:R-:W-:Y:S05]  /*4660*/  SEL R15, R9, R14, !P2 ;  /* 0x0000000e090f7207 */ /* 0x000fea0005000000 */
[----:B------:R-:W-:Y:S04]  /*4670*/  IMAD.MOV R14, RZ, RZ, -R15 ;  /* 0x000000ffff0e7224 */ /* 0x000fe800078e0a0f */
[----:B------:R-:W-:Y:S02]  /*4680*/  IMAD R14, R40, R14, R9 ;  /* 0x0000000e280e7224 */ /* 0x000fe400078e0209 */
[C---:B------:R-:W-:Y:S05]  /*4690*/  @!P0 IMAD.HI.U32 R10, R3.reuse, R4, RZ ;  /* 0x00000004030a8227 */ /* 0x040fea00078e00ff */
[----:B------:R-:W-:Y:S04]  /*46a0*/  @!P0 SHF.R.U32.HI R10, RZ, R5, R10 ;  /* 0x00000005ff0a8219 */ /* 0x000fe8000001160a */
[----:B------:R-:W-:Y:S01]  /*46b0*/  @!P0 SEL R0, R3, R10, !P2 ;  /* 0x0000000a03008207 */ /* 0x000fe20005000000 */
[----:B------:R-:W-:Y:S03]  /*46c0*/  IMAD.MOV R10, RZ, RZ, -R3 ;  /* 0x000000ffff0a7224 */ /* 0x000fe600078e0a03 */
[----:B------:R-:W-:Y:S01]  /*46d0*/  @!P0 IADD3 R15, PT, PT, R15, -R0, RZ ;  /* 0x800000000f0f8210 */ /* 0x000fe20007ffe0ff */
[----:B------:R-:W-:Y:S01]  /*46e0*/  @!P0 IMAD R0, R11, R14, R0 ;  /* 0x0000000e0b008224 */ /* 0x000fe200078e0200 */
[----:B------:R-:W-:Y:S01]  /*46f0*/  IADD3 R11, PT, PT, -R9, RZ, RZ ;  /* 0x000000ff090b7210 */ /* 0x000fe20007ffe1ff */
[----:B------:R-:W-:Y:S02]  /*4700*/  IMAD R13, R2, R10, R13 ;  /* 0x0000000a020d7224 */ /* 0x000fe400078e020d */
[----:B------:R-:W-:Y:S02]  /*4710*/  @!P0 IMAD R9, R15, R40, R3 ;  /* 0x000000280f098224 */ /* 0x000fe400078e0203 */
[----:B------:R-:W-:Y:S02]  /*4720*/  @!P0 IMAD.MOV.U32 R3, RZ, RZ, R0 ;  /* 0x000000ffff038224 */ /* 0x000fe400078e0000 */
[----:B------:R-:W-:Y:S02]  /*4730*/  IMAD R8, R6, R11, R8 ;  /* 0x0000000b06087224 */ /* 0x000fe400078e0208 */
[----:B------:R-:W-:Y:S02]  /*4740*/  IMAD R13, R3, R2, R13 ;  /* 0x00000002030d7224 */ /* 0x000fe400078e020d */
[----:B------:R-:W-:Y:S02]  /*4750*/  IMAD R8, R9, R6, R8 ;  /* 0x0000000609087224 */ /* 0x000fe400078e0208 */
.L_x_83:
[----:B------:R-:W-:Y:S05]  /*4760*/  BRA.U UP1, `(.L_x_84) ;  /* 0x0000000101107547 */ /* 0x000fea000b800000 */
[----:B------:R-:W-:Y:S04]  /*4770*/  MOV R0, UR6 ;  /* 0x0000000600007c02 */ /* 0x000fe80008000f00 */
[----:B------:R-:W-:Y:S04]  /*4780*/  SHF.L.U32 R3, R0, 0x1f, RZ ;  /* 0x0000001f00037819 */ /* 0x000fe800000006ff */
[----:B------:R-:W2:Y:S02]  /*4790*/  SYNCS.PHASECHK.TRANS64.TRYWAIT P0, [UR7+0x138], R3 ;  /* 0x00013803ff0075a7 */ /* 0x000ea40008001107 */
[----:B--2---:R-:W-:Y:S05]  /*47a0*/  @!P0 BRA `(.L_x_85) ;  /* 0x0000003c00708947 */ /* 0x004fea0003800000 */
.L_x_84:
[----:B------:R-:W-:Y:S02]  /*47b0*/  R2UR UR19, R21 ;  /* 0x00000000151372ca */ /* 0x000fe400000e0000 */
[----:B------:R-:W-:Y:S02]  /*47c0*/  R2UR UR18, R20 ;  /* 0x00000000141272ca */ /* 0x000fe400000e0000 */
[----:B------:R-:W-:Y:S02]  /*47d0*/  ISETP.NE.U32.AND P2, PT, RZ, UR4, PT ;  /* 0x00000004ff007c0c */ /* 0x000fe4000bf45070 */
[----:B------:R-:W-:Y:S02]  /*47e0*/  SHF.L.U32 R12, R31, 0x1f, RZ ;  /* 0x0000001f1f0c7819 */ /* 0x000fe400000006ff */
[----:B------:R-:W-:Y:S05]  /*47f0*/  ISETP.NE.AND.EX P2, PT, RZ, UR5, PT, P2 ;  /* 0x00000005ff007c0c */ /* 0x000fea000bf45320 */
[----:B------:R-:W-:Y:S02]  /*4800*/  USHF.L.U32 UR19, UR19, 0x6, URZ ;  /* 0x0000000613137899 */ /* 0x000fe400080006ff */
[----:B------:R-:W-:Y:S01]  /*4810*/  USHF.L.U32 UR18, UR18, 0x7, URZ ;  /* 0x0000000712127899 */ /* 0x000fe200080006ff */
[----:B------:R-:W-:Y:S11]  /*4820*/  BRA.U !UP3, `(.L_x_86) ;  /* 0x000000010b347547 */ /* 0x000ff6000b800000 */
[----:B------:R-:W-:Y:S01]  /*4830*/  UPLOP3.LUT UP0, UPT, UPT, UPT, UP2, 0x80, 0x8 ;  /* 0x000000000008789c */ /* 0x000fe20003f0f020 */
[----:B--2---:R-:W-:Y:S02]  /*4840*/  HFMA2 R0, -RZ, RZ, 0, 5.9604644775390625e-08 ;  /* 0x00000001ff007431 */ /* 0x004fe400000001ff */
[----:B------:R-:W-:Y:S03]  /*4850*/  IMAD.MOV.U32 R95, RZ, RZ, 0x1 ;  /* 0x00000001ff5f7424 */ /* 0x000fe600078e00ff */
[----:B------:R-:W-:Y:S05]  /*4860*/  PLOP3.LUT P0, PT, PT, PT, UP0, 0x80, 0x8 ;  /* 0x000000000008781c */ /* 0x000fea0003f0f008 */
[----:B------:R-:W2:Y:S01]  /*4870*/  @UP0 LDCU.64 UR10, c[0x0][0x888] ;  /* 0x00011100ff0a07ac */ /* 0x000ea20008000a00 */
[----:B------:R-:W-:Y:S07]  /*4880*/  @UP0 UIMAD UR8, UR36, UR4, URZ ;  /* 0x00000004240802a4 */ /* 0x000fee000f8e02ff */
[----:B------:R-:W-:Y:S01]  /*4890*/  @!P0 PRMT R95, R0, 0x7610, R95 ;  /* 0x00007610005f8816 */ /* 0x000fe2000000005f */
[----:B--2---:R-:W-:Y:S03]  /*48a0*/  @UP0 UIMAD.WIDE UR10, UR8, 0x4, UR10 ;  /* 0x00000004080a08a5 */ /* 0x004fe6000f8e020a */
[----:B------:R-:W2:Y:S03]  /*48b0*/  @!UP0 LDCU UR8, c[0x0][0x880] ;  /* 0x00011000ff0887ac */ /* 0x000ea60008000800 */
[----:B------:R-:W-:Y:S01]  /*48c0*/  IMAD.U32 R10, RZ, RZ, UR10 ;  /* 0x0000000aff0a7e24 */ /* 0x000fe2000f8e00ff */
[----:B------:R-:W-:Y:S05]  /*48d0*/  MOV R11, UR11 ;  /* 0x0000000b000b7c02 */ /* 0x000fea0008000f00 */
[----:B-----5:R3:W5:Y:S02]  /*48e0*/  @P0 LDG.E R49, desc[UR46][R10.64] ;  /* 0x0000002e0a310981 */ /* 0x020764000c1e1900 */
[----:B--23--:R-:W-:Y:S07]  /*48f0*/  @!P0 IMAD.U32 R49, RZ, RZ, UR8 ;  /* 0x00000008ff318e24 */ /* 0x00cfee000f8e00ff */
.L_x_86:
[----:B-----5:R-:W-:Y:S01]  /*4900*/  @!P2 FSETP.EQ.AND P0, PT, R49, RZ, PT ;  /* 0x000000ff3100a20b */ /* 0x020fe20003f02000 */
[----:B------:R-:W-:Y:S01]  /*4910*/  @!UPT UIADD3 URZ, UPT, UPT, URZ, URZ, URZ ;  /* 0x000000fffffff290 */ /* 0x000fe2000fffe0ff */
[----:B------:R-:W-:Y:S11]  /*4920*/  @!P2 BRA `(.L_x_87) ;  /* 0x000000000014a947 */ /* 0x000ff60003800000 */
[----:B------:R-:W-:Y:S02]  /*4930*/  LOP3.LUT P2, RZ, R95, 0xff, RZ, 0xc0, !PT ;  /* 0x000000ff5fff7812 */ /* 0x000fe4000784c0ff */
[----:B------:R-:W-:Y:S04]  /*4940*/  PLOP3.LUT P0, PT, PT, PT, UP0, 0x80, 0x8 ;  /* 0x000000000008781c */ /* 0x000fe80003f0f008 */
[----:B------:R-:W-:Y:S07]  /*4950*/  PLOP3.LUT P0, PT, P0, PT, PT, 0x8, 0x80 ;  /* 0x000000000080781c */ /* 0x000fee000070e170 */
[----:B------:R-:W-:Y:S11]  /*4960*/  @P2 FSETP.EQ.AND P0, PT, R49, RZ, PT ;  /* 0x000000ff3100220b */ /* 0x000ff60003f02000 */
[----:B------:R-:W-:Y:S02]  /*4970*/  @!UPT UIADD3 URZ, UPT, UPT, URZ, URZ, URZ ;  /* 0x000000fffffff290 */ /* 0x000fe4000fffe0ff */
.L_x_87:
[----:B------:R-:W3:Y:S01]  /*4980*/  SYNCS.PHASECHK.TRANS64.TRYWAIT P2, [UR7+0x120], R12 ;  /* 0x0001200cff0075a7 */ /* 0x000ee20008041107 */
[----:B------:R-:W-:Y:S04]  /*4990*/  ELECT P4, URZ, PT ;  /* 0x0000000000ff782f */ /* 0x000fe80003880000 */
[----:B------:R-:W-:Y:S11]  /*49a0*/  PLOP3.LUT P4, PT, P0, P4, PT, 0xf2, 0x2f ;  /* 0x00000000002f781c */ /* 0x000ff60000789e72 */
[----:B------:R-:W-:Y:S02]  /*49b0*/  @!UPT UIADD3 URZ, UPT, UPT, URZ, URZ, URZ ;  /* 0x000000fffffff290 */ /* 0x000fe4000fffe0ff */
[----:B-1----:R-:W-:Y:S05]  /*49c0*/  @!P4 IADD3 R21, P0, PT, R32, 0x580, RZ ;  /* 0x000005802015c810 */ /* 0x002fea0007f1e0ff */
[----:B------:R-:W-:Y:S01]  /*49d0*/  @!P4 IMAD.X R20, RZ, RZ, R33, P0 ;  /* 0x000000ffff14c224 */ /* 0x000fe200000e0621 */
[----:B---3--:R-:W-:Y:S07]  /*49e0*/  @!P2 BRA `(.L_x_88) ;  /* 0x0000003800f8a947 */ /* 0x008fee0003800000 */
.L_x_175:
[----:B------:R-:W3:Y:S01]  /*49f0*/  LDC.64 R14, c[0x0][0xb10] ;  /* 0x0002c400ff0e7b82 */ /* 0x000ee20000000a00 */
[----:B------:R-:W-:Y:S01]  /*4a00*/  @!P4 R2UR UR8, R20 ;  /* 0x000000001408c2ca */ /* 0x000fe200000e0000 */
[----:B------:R-:W-:Y:S01]  /*4a10*/  VOTEU.ALL UP1, P4 ;  /* 0x0000000000ff7886 */ /* 0x000fe20002020000 */
[----:B------:R-:W-:Y:S01]  /*4a20*/  @!P4 R2UR UR9, R21 ;  /* 0x000000001509c2ca */ /* 0x000fe200000e0000 */
[----:B------:R-:W-:Y:S01]  /*4a30*/  UMOV UR10, 0x0 ;  /* 0x00000000000a7882 */ /* 0x000fe20000000000 */
[----:B------:R-:W-:Y:S03]  /*4a40*/  UMOV UR11, 0x10000000 ;  /* 0x10000000000b7882 */ /* 0x000fe60000000000 */
[----:B------:R-:W5:Y:S01]  /*4a50*/  LDC.64 R10, c[0x0][0xb18] ;  /* 0x0002c600ff0a7b82 */ /* 0x000f620000000a00 */
[----:B------:R-:W-:Y:S01]  /*4a60*/  @!UP1 UIADD3 UR16, UPT, UPT, UR7, 0x200, URZ ;  /* 0x0000020007109890 */ /* 0x000fe2000fffe0ff */
[----:B------:R-:W-:Y:S01]  /*4a70*/  @P3 SHF.R.U32.HI R28, RZ, 0x10, R25 ;  /* 0x00000010ff1c3819 */ /* 0x000fe20000011619 */
[----:B------:R-:W-:Y:S01]  /*4a80*/  VOTEU.ALL UP1, P4 ;  /* 0x0000000000ff7886 */ /* 0x000fe20002020000 */
[----:B------:R-:W-:Y:S01]  /*4a90*/  UMOV UR20, UR36 ;  /* 0x0000002400147c82 */ /* 0x000fe20008000000 */
[----:B------:R-:W-:Y:S03]  /*4aa0*/  VIADD R30, R30, 0x1 ;  /* 0x000000011e1e7836 */ /* 0x000fe60000000000 */
[----:B--2---:R-:W2:Y:S01]  /*4ab0*/  @!P1 LDC R0, c[0x0][0xb20] ;  /* 0x0002c800ff009b82 */ /* 0x004ea20000000800 */
[----:B------:R-:W-:Y:S01]  /*4ac0*/  IMAD.U32 R21, RZ, RZ, UR8 ;  /* 0x00000008ff157e24 */ /* 0x000fe2000f8e00ff */
[----:B------:R-:W-:Y:S06]  /*4ad0*/  UPRMT UR8, UR37, 0x654, UR17 ;  /* 0x0000065425087896 */ /* 0x000fec0008000011 */
[----:B-1----:R-:W1:Y:S01]  /*4ae0*/  @!P1 LDC R3, c[0x0][0xb0c] ;  /* 0x0002c300ff039b82 */ /* 0x002e620000000800 */
[----:B------:R-:W-:Y:S01]  /*4af0*/  IMAD.U32 R20, RZ, RZ, UR9 ;  /* 0x00000009ff147e24 */ /* 0x000fe2000f8e00ff */
[----:B------:R-:W-:Y:S04]  /*4b00*/  @!P4 R2UR UR15, R21 ;  /* 0x00000000150fc2ca */ /* 0x000fe800000e0000 */
[----:B------:R-:W-:Y:S01]  /*4b10*/  @!P4 R2UR UR14, R20 ;  /* 0x00000000140ec2ca */ /* 0x000fe200000e0000 */
[----:B------:R-:W-:Y:S11]  /*4b20*/  @!P4 IMAD.MOV.U32 R20, RZ, RZ, 0x1000 ;  /* 0x00001000ff14c424 */ /* 0x000ff600078e00ff */
[----:B------:R-:W-:Y:S01]  /*4b30*/  @!UPT UIADD3 URZ, UPT, UPT, URZ, URZ, URZ ;  /* 0x000000fffffff290 */ /* 0x000fe2000fffe0ff */
[----:B------:R1:W-:Y:S01]  /*4b40*/  @!UP1 UTMALDG.3D [UR16], [UR14], desc[UR10] ;  /* 0x00000a100e0095b4 */ /* 0x0003e20008011000 */
[----:B------:R1:W-:Y:S02]  /*4b50*/  @!P4 SYNCS.ARRIVE.TRANS64.RED.A0TR RZ, [UR7+0x110], R20 ;  /* 0x00011014ffffc9a7 */ /* 0x0003e40008300407 */
[----:B-1----:R-:W-:Y:S01]  /*4b60*/  @!P1 ISETP.NE.AND P2, PT, R3, 0x1, PT ;  /* 0x000000010300980c */ /* 0x002fe20003f45270 */
[C---:B---3--:R-:W-:Y:S01]  /*4b70*/  @!P1 IMAD.HI.U32 R14, R13.reuse, R14, RZ ;  /* 0x0000000e0d0e9227 */ /* 0x048fe200078e00ff */
[----:B-----5:R-:W-:Y:S03]  /*4b80*/  @!P1 ISETP.NE.AND P0, PT, R10, 0x1, PT ;  /* 0x000000010a00980c */ /* 0x020fe60003f05270 */
[C---:B------:R-:W-:Y:S01]  /*4b90*/  @!P1 IMAD.HI.U32 R11, R8.reuse, R11, RZ ;  /* 0x0000000b080b9227 */ /* 0x040fe200078e00ff */
[----:B------:R-:W-:Y:S04]  /*4ba0*/  @!P1 SHF.R.U32.HI R14, RZ, R15, R14 ;  /* 0x0000000fff0e9219 */ /* 0x000fe8000001160e */
[----:B--2---:R-:W-:Y:S01]  /*4bb0*/  @!P1 SHF.R.U32.HI R9, RZ, R0, R11 ;  /* 0x00000000ff099219 */ /* 0x004fe2000001160b */
[----:B------:R-:W-:Y:S01]  /*4bc0*/  SYNCS.ARRIVE.TRANS64.RED.A1T0 RZ, [UR8], RZ ;  /* 0x000000ffffff79a7 */ /* 0x000fe20008100408 */
[----:B------:R-:W-:Y:S02]  /*4bd0*/  @!P1 SEL R14, R13, R14, !P2 ;  /* 0x0000000e0d0e9207 */ /* 0x000fe40005000000 */
[----:B------:R-:W-:Y:S01]  /*4be0*/  @!P1 SEL R9, R8, R9, !P0 ;  /* 0x0000000908099207 */ /* 0x000fe20004000000 */
[----:B------:R-:W1:Y:S04]  /*4bf0*/  SYNCS.PHASECHK.TRANS64.TRYWAIT P5, [UR7+0x128], R12 ;  /* 0x0001280cff0075a7 */ /* 0x000e6800080a1107 */
[----:B------:R-:W-:Y:S02]  /*4c00*/  @!P1 IMAD.IADD R0, R9, 0x1, -R14 ;  /* 0x0000000109009824 */ /* 0x000fe400078e0a0e */
[----:B------:R-:W-:Y:S02]  /*4c10*/  @!P1 IMAD.IADD R9, R14, 0x1, -R9 ;  /* 0x000000010e099824 */ /* 0x000fe400078e0a09 */
[----:B------:R-:W-:Y:S02]  /*4c20*/  @!P1 IMAD R13, R0, R3, R13 ;  /* 0x00000003000d9224 */ /* 0x000fe400078e020d */
[----:B------:R-:W-:Y:S01]  /*4c30*/  @!P1 IMAD R8, R9, R10, R8 ;  /* 0x0000000a09089224 */ /* 0x000fe200078e0208 */
[----:B-1----:R-:W-:Y:S06]  /*4c40*/  @!P5 BRA `(.L_x_89) ;  /* 0x000000380078d947 */ /* 0x002fec0003800000 */
.L_x_177:
[----:B-1----:R-:W-:Y:S01]  /*4c50*/  @!P4 IADD3 R3, P0, PT, R32, 0x580, RZ ;  /* 0x000005802003c810 */ /* 0x002fe20007f1e0ff */
[----:B------:R-:W-:Y:S01]  /*4c60*/  VOTEU.ALL UP1, P4 ;  /* 0x0000000000ff7886 */ /* 0x000fe20002020000 */
[----:B------:R-:W-:Y:S01]  /*4c70*/  UMOV UR20, 0x0 ;  /* 0x0000000000147882 */ /* 0x000fe20000000000 */
[----:B------:R-:W-:Y:S01]  /*4c80*/  UMOV UR21, 0x10000000 ;  /* 0x1000000000157882 */ /* 0x000fe20000000000 */
[----:B------:R-:W-:Y:S01]  /*4c90*/  @!P4 R2UR UR9, R3 ;  /* 0x000000000309c2ca */ /* 0x000fe200000e0000 */
[----:B------:R-:W-:Y:S01]  /*4ca0*/  @!P4 IMAD.X R0, RZ, RZ, R33, P0 ;  /* 0x000000ffff00c224 */ /* 0x000fe200000e0621 */
[----:B------:R-:W-:Y:S01]  /*4cb0*/  @!UP1 UIADD3 UR10, UPT, UPT, UR18, 0x40, URZ ;  /* 0x00000040120a9890 */ /* 0x000fe2000fffe0ff */
[----:B------:R-:W-:Y:S01]  /*4cc0*/  ISETP.NE.AND P0, PT, R30, 0x2, PT ;  /* 0x000000021e00780c */ /* 0x000fe20003f05270 */
[----:B------:R-:W-:Y:S01]  /*4cd0*/  UMOV UR11, UR19 ;  /* 0x00000013000b7c82 */ /* 0x000fe20008000000 */
[----:B------:R-:W-:Y:S01]  /*4ce0*/  UMOV UR12, UR36 ;  /* 0x00000024000c7c82 */ /* 0x000fe20008000000 */
[----:B------:R-:W-:Y:S01]  /*4cf0*/  @!P4 R2UR UR8, R0 ;  /* 0x000000000008c2ca */ /* 0x000fe200000e0000 */
[----:B------:R-:W-:Y:S01]  /*4d00*/  IMAD.IADD R20, R8, 0x1, R94 ;  /* 0x0000000108147824 */ /* 0x000fe200078e025e */
[----:B------:R-:W-:Y:S01]  /*4d10*/  @P3 R2UR UR36, R28 ;  /* 0x000000001c2432ca */ /* 0x000fe200000e0000 */
[----:B------:R-:W-:Y:S01]  /*4d20*/  IMAD.IADD R21, R13, 0x1, R96 ;  /* 0x000000010d157824 */ /* 0x000fe200078e0260 */
[----:B------:R-:W-:Y:S02]  /*4d30*/  SEL R0, RZ, 0x1, P0 ;  /* 0x00000001ff007807 */ /* 0x000fe40000000000 */
[----:B------:R-:W-:Y:S01]  /*4d40*/  LOP3.LUT R31, R31, 0x1, RZ, 0x3c, !PT ;  /* 0x000000011f1f7812 */ /* 0x000fe200078e3cff */
[----:B------:R-:W-:Y:S01]  /*4d50*/  IMAD.U32 R10, RZ, RZ, UR9 ;  /* 0x00000009ff0a7e24 */ /* 0x000fe2000f8e00ff */
[----:B------:R-:W-:Y:S01]  /*4d60*/  @!UP1 UIADD3 UR9, UPT, UPT, UR7, 0x118, URZ ;  /* 0x0000011807099890 */ /* 0x000fe2000fffe0ff */
[----:B------:R-:W-:Y:S02]  /*4d70*/  LOP3.LUT R29, R29, R0, RZ, 0x3c, !PT ;  /* 0x000000001d1d7212 */ /* 0x000fe400078e3cff */
[----:B------:R-:W-:Y:S02]  /*4d80*/  SEL R30, R30, RZ, P0 ;  /* 0x000000ff1e1e7207 */ /* 0x000fe40000000000 */
[----:B------:R-:W-:Y:S01]  /*4d90*/  IMAD.U32 R11, RZ, RZ, UR8 ;  /* 0x00000008ff0b7e24 */ /* 0x000fe2000f8e00ff */
[----:B------:R-:W-:Y:S01]  /*4da0*/  @!P4 R2UR UR14, R10 ;  /* 0x000000000a0ec2ca */ /* 0x000fe200000e0000 */
[----:B------:R-:W-:Y:S01]  /*4db0*/  @!UP1 UIADD3 UR8, UPT, UPT, UR7, 0x1200, URZ ;  /* 0x0000120007089890 */ /* 0x000fe2000fffe0ff */
[----:B------:R-:W-:Y:S02]  /*4dc0*/  VOTEU.ALL UP1, P4 ;  /* 0x0000000000ff7886 */ /* 0x000fe40002020000 */
[----:B------:R-:W-:Y:S11]  /*4dd0*/  @!P4 R2UR UR15, R11 ;  /* 0x000000000b0fc2ca */ /* 0x000ff600000e0000 */
[----:B------:R-:W-:Y:S02]  /*4de0*/  @!UPT UIADD3 URZ, UPT, UPT, URZ, URZ, URZ ;  /* 0x000000fffffff290 */ /* 0x000fe4000fffe0ff */
[----:B------:R2:W-:Y:S01]  /*4df0*/  @!UP1 UTMALDG.3D [UR8], [UR14], desc[UR20] ;  /* 0x000014080e0095b4 */ /* 0x0005e20008011000 */
[----:B------:R2:W-:Y:S01]  /*4e00*/  @!P4 SYNCS.ARRIVE.TRANS64.RED.A0TR RZ, [UR7+0x118], R23 ;  /* 0x00011817ffffc9a7 */ /* 0x0005e20008300407 */
[----:B------:R-:W-:Y:S01]  /*4e10*/  UPLOP3.LUT UP1, UPT, UPT, UPT, UPT, 0x80, 0x8 ;  /* 0x000000000008789c */ /* 0x000fe20003f2f070 */
[----:B------:R-:W-:Y:S01]  /*4e20*/  SYNCS.ARRIVE.TRANS64.RED.A1T0 RZ, [UR13], RZ ;  /* 0x000000ffffff79a7 */ /* 0x000fe2000810040d */
[----:B------:R-:W-:Y:S09]  /*4e30*/  @P3 BRA `(.L_x_90) ;  /* 0xfffffff400503947 */ /* 0x000ff2000383ffff */
[----:B------:R-:W-:-:S04]  /*4e40*/  SHF.L.U32 R3, R31, 0x1f, RZ ;  /* 0x0000001f1f037819 */ /* 0x000fc800000006ff */
[----:B------:R-:W1:Y:S02]  /*4e50*/  SYNCS.PHASECHK.TRANS64.TRYWAIT P0, [UR7+0x120], R3 ;  /* 0x00012003ff0075a7 */ /* 0x000e640008001107 */
[----:B-1----:R-:W-:Y:S05]  /*4e60*/  @!P0 BRA `(.L_x_91) ;  /* 0x0000003800088947 */ /* 0x002fea0003800000 */
.L_x_179:
[----:B-1----:R-:W-:-:S07]  /*4e70*/  MOV R0, UR7 ;  /* 0x0000000700007c02 */ /* 0x002fce0008000f00 */
.L_x_92:
[----:B-1----:R-:W-:-:S04]  /*4e80*/  SHF.L.U32 R3, R31, 0x1f, RZ ;  /* 0x0000001f1f037819 */ /* 0x002fc800000006ff */
[----:B------:R1:W3:Y:S03]  /*4e90*/  SYNCS.PHASECHK.TRANS64.TRYWAIT P0, [R0+URZ+0x128], R3 ;  /* 0x00012803000075a7 */ /* 0x0002e600080011ff */
[----:B---3--:R-:W-:Y:S05]  /*4ea0*/  @!P0 NANOSLEEP.SYNCS 0x989680 ;  /* 0x009896800000895d */ /* 0x008fea0003900000 */
[----:B------:R-:W3:Y:S02]  /*4eb0*/  @!P0 SYNCS.PHASECHK.TRANS64 P0, [R0+URZ+0x128], R3 ;  /* 0x00012803000085a7 */ /* 0x000ee400080010ff */
[----:B--23--:R-:W-:Y:S05]  /*4ec0*/  @P0 EXIT ;  /* 0x000000000000094d */ /* 0x00cfea0003800000 */
[----:B------:R-:W-:Y:S05]  /*4ed0*/  BRA `(.L_x_92) ;  /* 0xfffffffc00e87947 */ /* 0x000fea000383ffff */
.L_x_81:
[----:B------:R-:W-:-:S06]  /*4ee0*/  UISETP.GE.AND UP1, UPT, UR8, 0x4, UPT ;  /* 0x000000040800788c */ /* 0x000fcc000bf26270 */
[----:B------:R-:W-:-:S13]  /*4ef0*/  PLOP3.LUT P0, PT, PT, PT, UP1, 0x80, 0x8 ;  /* 0x000000000008781c */ /* 0x000fda0003f0f018 */
[----:B------:R-:W-:Y:S05]  /*4f00*/  @!P0 EXIT ;  /* 0x000000000000894d */ /* 0x000fea0003800000 */
[----:B------:R-:W-:Y:S01]  /*4f10*/  BAR.SYNC.DEFER_BLOCKING 0x6, 0xa0 ;  /* 0x0182800000007b1d */ /* 0x000fe20000010000 */
[C---:B------:R-:W-:Y:S01]  /*4f20*/  IMAD.SHL.U32 R7, R108.reuse, 0x40, RZ ;  /* 0x000000406c077824 */ /* 0x040fe200078e00ff */
[C---:B------:R-:W-:Y:S01]  /*4f30*/  LOP3.LUT R110, R108.reuse, 0x60, RZ, 0xc0, !PT ;  /* 0x000000606c6e7812 */ /* 0x040fe200078ec0ff */
[C---:B------:R-:W-:Y:S01]  /*4f40*/  IMAD.SHL.U32 R100, R108.reuse, 0x20, RZ ;  /* 0x000000206c647824 */ /* 0x040fe200078e00ff */
[----:B------:R-:W-:Y:S01]  /*4f50*/  CS2R R106, SRZ ;  /* 0x00000000006a7805 */ /* 0x000fe2000001ff00 */
[C---:B------:R-:W-:Y:S01]  /*4f60*/  IMAD.SHL.U32 R0, R108.reuse, 0x2, RZ ;  /* 0x000000026c007824 */ /* 0x040fe200078e00ff */
[----:B------:R-:W-:Y:S02]  /*4f70*/  UMOV UR49, 0x400 ;  /* 0x0000040000317882 */ /* 0x000fe40000000000 */
[----:B------:R-:W1:Y:S01]  /*4f80*/  LDC R99, c[0x0][0x370] ;  /* 0x0000dc00ff637b82 */ /* 0x000e620000000800 */
[----:B------:R-:W-:Y:S01]  /*4f90*/  ULEA UR49, UR37, UR49, 0x18 ;  /* 0x0000003125317291 */ /* 0x000fe2000f8ec0ff */
[----:B------:R-:W-:Y:S01]  /*4fa0*/  LOP3.LUT R5, R7, 0x180, RZ, 0xc0, !PT ;  /* 0x0000018007057812 */ /* 0x000fe200078ec0ff */
[----:B------:R-:W-:Y:S01]  /*4fb0*/  IMAD.U32 R46, R108, 0x10000, RZ ;  /* 0x000100006c2e7824 */ /* 0x000fe200078e00ff */
[----:B------:R-:W-:Y:S01]  /*4fc0*/  LOP3.LUT R100, R100, 0xc00, RZ, 0xc0, !PT ;  /* 0x00000c0064647812 */ /* 0x000fe200078ec0ff */
[----:B------:R-:W-:Y:S01]  /*4fd0*/  UIADD3 UR4, UPT, UPT, UR49, 0x2200, URZ ;  /* 0x0000220031047890 */ /* 0x000fe2000fffe0ff */
[----:B------:R-:W-:Y:S01]  /*4fe0*/  LOP3.LUT R0, R5, 0x20, R0, 0xf8, !PT ;  /* 0x0000002005007812 */ /* 0x000fe200078ef800 */
[----:B------:R-:W-:Y:S01]  /*4ff0*/  IMAD.SHL.U32 R5, R108, 0x8, RZ ;  /* 0x000000086c057824 */ /* 0x000fe200078e00ff */
[----:B------:R-:W2:Y:S01]  /*5000*/  LDC R42, c[0x0][0xb0c] ;  /* 0x0002c300ff2a7b82 */ /* 0x000ea20000000800 */
[----:B------:R-:W-:Y:S01]  /*5010*/  LOP3.LUT R100, R100, 0x40, R7, 0xf8, !PT ;  /* 0x0000004064647812 */ /* 0x000fe200078ef807 */
[----:B------:R-:W-:Y:S01]  /*5020*/  IMAD.MOV.U32 R44, RZ, RZ, RZ ;  /* 0x000000ffff2c7224 */ /* 0x000fe200078e00ff */
[----:B------:R-:W-:Y:S01]  /*5030*/  LOP3.LUT R46, R46, 0x600000, RZ, 0xc0, !PT ;  /* 0x006000002e2e7812 */ /* 0x000fe200078ec0ff */
[----:B------:R-:W-:Y:S01]  /*5040*/  IMAD.MOV.U32 R112, RZ, RZ, RZ ;  /* 0x000000ffff707224 */ /* 0x000fe200078e00ff */
[----:B------:R-:W-:-:S02]  /*5050*/  LOP3.LUT R108, R108, 0x2, RZ, 0xc0, !PT ;  /* 0x000000026c6c7812 */ /* 0x000fc400078ec0ff */
[----:B------:R-:W-:Y:S02]  /*5060*/  CS2R R104, SRZ ;  /* 0x0000000000687805 */ /* 0x000fe4000001ff00 */
[----:B------:R-:W-:Y:S01]  /*5070*/  LOP3.LUT R5, R0, 0x30, R5, 0x78, !PT ;  /* 0x0000003000057812 */ /* 0x000fe200078e7805 */
[----:B------:R-:W4:Y:S01]  /*5080*/  LDC R97, c[0x0][0xb20] ;  /* 0x0002c800ff617b82 */ /* 0x000f220000000800 */
[----:B------:R-:W3:Y:S01]  /*5090*/  LDS R3, [UR49+0x1f0] ;  /* 0x0001f031ff037984 */ /* 0x000ee20008000800 */
[----:B------:R-:W-:Y:S01]  /*50a0*/  LOP3.LUT R100, R100, 0x200, R7, 0xf8, !PT ;  /* 0x0000020064647812 */ /* 0x000fe200078ef807 */
[----:B------:R-:W-:Y:S01]  /*50b0*/  IMAD.MOV R102, RZ, RZ, -R108 ;  /* 0x000000ffff667224 */ /* 0x000fe200078e0a6c */
[----:B------:R-:W1:Y:S01]  /*50c0*/  LDCU.64 UR52, c[0x0][0x348] ;  /* 0x00006900ff3477ac */ /* 0x000e620008000a00 */
[----:B------:R-:W-:Y:S01]  /*50d0*/  IMAD.U32 R109, RZ, RZ, UR4 ;  /* 0x00000004ff6d7e24 */ /* 0x000fe2000f8e00ff */
[----:B------:R-:W-:Y:S02]  /*50e0*/  LOP3.LUT R100, R100, R5, RZ, 0xfc, !PT ;  /* 0x0000000564647212 */ /* 0x000fe400078efcff */
[----:B------:R-:W1:Y:S01]  /*50f0*/  LDC R41, c[0x0][0xb30] ;  /* 0x0002cc00ff297b82 */ /* 0x000e620000000800 */
[----:B------:R-:W1:Y:S01]  /*5100*/  LDCU.64 UR38, c[0x0][0x888] ;  /* 0x00011100ff2677ac */ /* 0x000e620008000a00 */
[----:B------:R-:W1:Y:S06]  /*5110*/  LDCU.64 UR44, c[0x0][0x890] ;  /* 0x00011200ff2c77ac */ /* 0x000e6c0008000a00 */
[----:B------:R-:W1:Y:S01]  /*5120*/  LDC.64 R92, c[0x0][0xb10] ;  /* 0x0002c400ff5c7b82 */ /* 0x000e620000000a00 */
[----:B------:R-:W-:-:S07]  /*5130*/  UIADD3 UR48, UPT, UPT, UR49, 0x200, URZ ;  /* 0x0000020031307890 */ /* 0x000fce000fffe0ff */
[----:B------:R-:W1:Y:S08]  /*5140*/  LDC.64 R38, c[0x0][0xb18] ;  /* 0x0002c600ff267b82 */ /* 0x000e700000000a00 */
[----:B------:R-:W1:Y:S08]  /*5150*/  LDC.64 R36, c[0x0][0xb28] ;  /* 0x0002ca00ff247b82 */ /* 0x000e700000000a00 */
[----:B------:R-:W1:Y:S01]  /*5160*/  LDC.64 R90, c[0x0][0x8b0] ;  /* 0x00022c00ff5a7b82 */ /* 0x000e620000000a00 */
[----:B---3--:R-:W-:-:S07]  /*5170*/  IMAD.IADD R46, R3, 0x1, R46 ;  /* 0x00000001032e7824 */ /* 0x008fce00078e022e */
[----:B------:R-:W3:Y:S08]  /*5180*/  LDC.64 R88, c[0x0][0x8a8] ;  /* 0x00022a00ff587b82 */ /* 0x000ef00000000a00 */
[----:B--2-4-:R-:W1:Y:S02]  /*5190*/  LDC R98, c[0x0][0x374] ;  /* 0x0000dd00ff627b82 */ /* 0x014e640000000800 */
.L_x_118:
[----:B------:R-:W-:Y:S02]  /*51a0*/  LEA R0, R112, UR49, 0x3 ;  /* 0x0000003170007c11 */ /* 0x000fe4000f8e18ff */
[----:B------:R-:W-:Y:S02]  /*51b0*/  SHF.L.U32 R3, R106, 0x1f, RZ ;  /* 0x0000001f6a037819 */ /* 0x000fe400000006ff */
[----:B------:R-:W-:Y:S02]  /*51c0*/  LEA R16, R112, UR49, 0x4 ;  /* 0x0000003170107c11 */ /* 0x000fe4000f8e20ff */
[----:B------:R-:W2:Y:S02]  /*51d0*/  SYNCS.PHASECHK.TRANS64.TRYWAIT P0, [R0+URZ+0x140], R3 ;  /* 0x00014003000075a7 */ /* 0x000ea400080011ff */
[----:B-12---:R-:W-:Y:S05]  /*51e0*/  @!P0 BRA `(.L_x_93) ;  /* 0x0000003400408947 */ /* 0x006fea0003800000 */
.L_x_180:
[----:B------:R-:W4:Y:S01]  /*51f0*/  LDC.64 R12, c[0x0][0xb10] ;  /* 0x0002c400ff0c7b82 */ /* 0x000f220000000a00 */
[----:B------:R-:W3:Y:S01]  /*5200*/  LDS.128 R16, [R16+0x1d0] ;  /* 0x0001d00010107984 */ /* 0x000ee20000000c00 */
[----:B-1----:R-:W-:Y:S01]  /*5210*/  ISETP.NE.AND P1, PT, R41, 0x1, PT ;  /* 0x000000012900780c */ /* 0x002fe20003f25270 */
[----:B--2---:R-:W-:Y:S01]  /*5220*/  VIADD R0, R0, 0x150 ;  /* 0x0000015000007836 */ /* 0x004fe20000000000 */
[----:B------:R-:W-:Y:S04]  /*5230*/  ISETP.GE.AND P0, PT, R40, 0x1, PT ;  /* 0x000000012800780c */ /* 0x000fe80003f06270 */
[----:B------:R-:W1:Y:S01]  /*5240*/  LDC.64 R10, c[0x0][0xb18] ;  /* 0x0002c600ff0a7b82 */ /* 0x000e620000000a00 */
[----:B------:R-:W-:Y:S01]  /*5250*/  PRMT R0, RZ, 0x654, R0 ;  /* 0x00000654ff007816 */ /* 0x000fe20000000000 */
[----:B------:R-:W-:Y:S01]  /*5260*/  @!PT LDS RZ, [RZ] ;  /* 0x00000000fffff984 */ /* 0x000fe20000000800 */
[----:B------:R-:W-:Y:S01]  /*5270*/  @!PT LDS RZ, [RZ] ;  /* 0x00000000fffff984 */ /* 0x000fe20000000800 */
[----:B------:R-:W-:Y:S01]  /*5280*/  @!PT LDS RZ, [RZ] ;  /* 0x00000000fffff984 */ /* 0x000fe20000000800 */
[----:B------:R-:W-:Y:S01]  /*5290*/  @!PT LDS RZ, [RZ] ;  /* 0x00000000fffff984 */ /* 0x000fe20000000800 */
[----:B------:R2:W-:Y:S06]  /*52a0*/  MEMBAR.ALL.CTA ;  /* 0x0000000000007992 */ /* 0x0005ec0000008000 */
[----:B--2---:R-:W2:Y:S01]  /*52b0*/  FENCE.VIEW.ASYNC.S ;  /* 0x00000000000073c6 */ /* 0x004ea20000000000 */
[----:B------:R-:W1:Y:S08]  /*52c0*/  @!P1 LDC R14, c[0x0][0xb20] ;  /* 0x0002c800ff0e9b82 */ /* 0x000e700000000800 */
[----:B------:R-:W1:Y:S01]  /*52d0*/  @!P1 LDC R9, c[0x0][0xb0c] ;  /* 0x0002c300ff099b82 */ /* 0x000e620000000800 */
[----:B--2---:R2:W-:Y:S01]  /*52e0*/  SYNCS.ARRIVE.TRANS64.RED.A1T0 RZ, [R0+URZ], RZ ;  /* 0x000000ff00ff79a7 */ /* 0x0045e200081004ff */
[----:B---3--:R-:W-:Y:S04]  /*52f0*/  LOP3.LUT P4, RZ, R18, 0x1, RZ, 0xc0, !PT ;  /* 0x0000000112ff7812 */ /* 0x008fe8000788c0ff */
[----:B------:R-:W-:Y:S09]  /*5300*/  P2R R111, PR, RZ, 0x10 ;  /* 0x00000010ff6f7803 */ /* 0x000ff20000000000 */
[----:B------:R-:W-:Y:S02]  /*5310*/  @P4 MOV R45, R16 ;  /* 0x00000010002d4202 */ /* 0x000fe40000000f00 */
[----:B------:R-:W-:Y:S01]  /*5320*/  @P4 LOP3.LUT R43, R17, 0xffff, RZ, 0xc0, !PT ;  /* 0x0000ffff112b4812 */ /* 0x000fe200078ec0ff */
[----:B--2-4-:R-:W-:Y:S06]  /*5330*/  @!P0 BRA `(.L_x_94) ;  /* 0x0000000000a48947 */ /* 0x014fec0003800000 */
[----:B------:R-:W-:Y:S01]  /*5340*/  IMAD.HI.U32 R24, R98, R39, RZ ;  /* 0x0000002762187227 */ /* 0x000fe200078e00ff */
[----:B------:R-:W-:Y:S02]  /*5350*/  ISETP.NE.AND P0, PT, R38, 0x1, PT ;  /* 0x000000012600780c */ /* 0x000fe40003f05270 */
[----:B------:R-:W-:Y:S01]  /*5360*/  ISETP.NE.AND P2, PT, R40, 0x1, PT ;  /* 0x000000012800780c */ /* 0x000fe20003f45270 */
[-C--:B------:R-:W-:Y:S01]  /*5370*/  IMAD.HI.U32 R22, R99, R92.reuse, RZ ;  /* 0x0000005c63167227 */ /* 0x080fe200078e00ff */
[----:B------:R-:W-:Y:S02]  /*5380*/  SHF.R.U32.HI R23, RZ, R97, R24 ;  /* 0x00000061ff177219 */ /* 0x000fe40000011618 */
[----:B------:R-:W-:Y:S01]  /*5390*/  ISETP.NE.AND P3, PT, R42, 0x1, PT ;  /* 0x000000012a00780c */ /* 0x000fe20003f65270 */
[----:B------:R-:W-:Y:S01]  /*53a0*/  IMAD.HI.U32 R28, R43, R39, RZ ;  /* 0x000000272b1c7227 */ /* 0x000fe200078e00ff */
[----:B------:R-:W-:Y:S02]  /*53b0*/  SHF.R.U32.HI R22, RZ, R93, R22 ;  /* 0x0000005dff167219 */ /* 0x000fe40000011616 */
[----:B------:R-:W-:Y:S01]  /*53c0*/  SEL R3, R98, R23, !P0 ;  /* 0x0000001762037207 */ /* 0x000fe20004000000 */
[----:B------:R-:W-:Y:S01]  /*53d0*/  IMAD.HI.U32 R26, R45, R92, RZ ;  /* 0x0000005c2d1a7227 */ /* 0x000fe200078e00ff */
[----:B------:R-:W-:Y:S03]  /*53e0*/  SEL R7, R99, R22, !P3 ;  /* 0x0000001663077207 */ /* 0x000fe60005800000 */
[-C--:B------:R-:W-:Y:S01]  /*53f0*/  IMAD.HI.U32 R22, R3, R36.reuse, RZ ;  /* 0x0000002403167227 */ /* 0x080fe200078e00ff */
[----:B------:R-:W-:Y:S03]  /*5400*/  SHF.R.U32.HI R26, RZ, R93, R26 ;  /* 0x0000005dff1a7219 */ /* 0x000fe6000001161a */
[----:B------:R-:W-:Y:S01]  /*5410*/  IMAD.HI.U32 R24, R7, R36, RZ ;  /* 0x0000002407187227 */ /* 0x000fe200078e00ff */
[----:B------:R-:W-:Y:S02]  /*5420*/  @P2 SHF.R.U32.HI R3, RZ, R37, R22 ;  /* 0x00000025ff032219 */ /* 0x000fe40000011616 */
[----:B------:R-:W-:Y:S02]  /*5430*/  SHF.R.U32.HI R22, RZ, R97, R28 ;  /* 0x00000061ff167219 */ /* 0x000fe4000001161c */
[----:B------:R-:W-:Y:S01]  /*5440*/  @P2 SHF.R.U32.HI R7, RZ, R37, R24 ;  /* 0x00000025ff072219 */ /* 0x000fe20000011618 */
[C---:B------:R-:W-:Y:S01]  /*5450*/  IMAD R2, R40.reuse, R3, RZ ;  /* 0x0000000328027224 */ /* 0x040fe200078e02ff */
[----:B------:R-:W-:Y:S02]  /*5460*/  SEL R5, R43, R22, !P0 ;  /* 0x000000162b057207 */ /* 0x000fe40004000000 */
[----:B------:R-:W-:Y:S01]  /*5470*/  SEL R3, R45, R26, !P3 ;  /* 0x0000001a2d037207 */ /* 0x000fe20005800000 */
[----:B------:R-:W-:Y:S01]  /*5480*/  IMAD R4, R40, R7, RZ ;  /* 0x0000000728047224 */ /* 0x000fe200078e02ff */
[C---:B------:R-:W-:Y:S01]  /*5490*/  ISETP.GE.AND P0, PT, R5.reuse, R2, PT ;  /* 0x000000020500720c */ /* 0x040fe20003f06270 */
[----:B------:R-:W-:Y:S03]  /*54a0*/  IMAD.HI.U32 R6, R5, R36, RZ ;  /* 0x0000002405067227 */ /* 0x000fe600078e00ff */
[----:B------:R-:W-:Y:S01]  /*54b0*/  ISETP.GE.OR P0, PT, R3, R4, P0 ;  /* 0x000000040300720c */ /* 0x000fe20000706670 */
[----:B------:R-:W-:Y:S01]  /*54c0*/  IMAD.MOV R4, RZ, RZ, -R3 ;  /* 0x000000ffff047224 */ /* 0x000fe200078e0a03 */
[-C--:B------:R-:W-:Y:S03]  /*54d0*/  SHF.R.U32.HI R6, RZ, R37.reuse, R6 ;  /* 0x00000025ff067219 */ /* 0x080fe60000011606 */
[----:B------:R-:W-:Y:S01]  /*54e0*/  IMAD R45, R42, R4, R45 ;  /* 0x000000042a2d7224 */ /* 0x000fe200078e022d */
[----:B------:R-:W-:Y:S05]  /*54f0*/  SEL R15, R5, R6, !P2 ;  /* 0x00000006050f7207 */ /* 0x000fea0005000000 */
[----:B------:R-:W-:Y:S02]  /*5500*/  IMAD.MOV R6, RZ, RZ, -R15 ;  /* 0x000000ffff067224 */ /* 0x000fe400078e0a0f */
[C---:B------:R-:W-:Y:S04]  /*5510*/  @!P0 IMAD.HI.U32 R2, R3.reuse, R36, RZ ;  /* 0x0000002403028227 */ /* 0x040fe800078e00ff */
[----:B------:R-:W-:Y:S01]  /*5520*/  IMAD R6, R40, R6, R5 ;  /* 0x0000000628067224 */ /* 0x000fe200078e0205 */
[----:B------:R-:W-:Y:S04]  /*5530*/  @!P0 SHF.R.U32.HI R2, RZ, R37, R2 ;  /* 0x00000025ff028219 */ /* 0x000fe80000011602 */
[----:B------:R-:W-:Y:S02]  /*5540*/  @!P0 SEL R0, R3, R2, !P2 ;  /* 0x0000000203008207 */ /* 0x000fe40005000000 */
[----:B------:R-:W-:Y:S02]  /*5550*/  IADD3 R2, PT, PT, -R5, RZ, RZ ;  /* 0x000000ff05027210 */ /* 0x000fe40007ffe1ff */
[----:B------:R-:W-:Y:S01]  /*5560*/  @!P0 IADD3 R8, PT, PT, R15, -R0, RZ ;  /* 0x800000000f088210 */ /* 0x000fe20007ffe0ff */
[----:B------:R-:W-:Y:S02]  /*5570*/  @!P0 IMAD R0, R7, R6, R0 ;  /* 0x0000000607008224 */ /* 0x000fe400078e0200 */
[----:B------:R-:W-:Y:S02]  /*5580*/  IMAD R43, R38, R2, R43 ;  /* 0x00000002262b7224 */ /* 0x000fe400078e022b */
[----:B------:R-:W-:Y:S02]  /*5590*/  @!P0 IMAD R5, R8, R40, R3 ;  /* 0x0000002808058224 */ /* 0x000fe400078e0203 */
[----:B------:R-:W-:Y:S04]  /*55a0*/  @!P0 IMAD.MOV.U32 R3, RZ, RZ, R0 ;  /* 0x000000ffff038224 */ /* 0x000fe800078e0000 */
[----:B------:R-:W-:Y:S02]  /*55b0*/  IMAD R45, R3, R42, R45 ;  /* 0x0000002a032d7224 */ /* 0x000fe400078e022d */
[----:B------:R-:W-:Y:S07]  /*55c0*/  IMAD R43, R5, R38, R43 ;  /* 0x00000026052b7224 */ /* 0x000fee00078e022b */
.L_x_94:
[----:B-1----:R-:W-:Y:S01]  /*55d0*/  @!P1 ISETP.NE.AND P0, PT, R10, 0x1, PT ;  /* 0x000000010a00980c */ /* 0x002fe20003f05270 */
[----:B------:R-:W-:Y:S01]  /*55e0*/  @!P1 IMAD.HI.U32 R0, R45, R12, RZ ;  /* 0x0000000c2d009227 */ /* 0x000fe200078e00ff */
[----:B------:R-:W-:Y:S01]  /*55f0*/  @!P1 ISETP.NE.AND P2, PT, R9, 0x1, PT ;  /* 0x000000010900980c */ /* 0x000fe20003f45270 */
[----:B------:R-:W-:Y:S01]  /*5600*/  ULOP3.LUT UP0, URZ, UR48, 0x1b0, URZ, 0xc0, !UPT ;  /* 0x000001b030ff7892 */ /* 0x000fe2000f80c0ff */
[----:B------:R-:W-:Y:S01]  /*5610*/  R2UR UR42, R21 ;  /* 0x00000000152a72ca */ /* 0x000fe200000e0000 */
[----:B------:R-:W-:Y:S01]  /*5620*/  @!P1 IMAD.HI.U32 R3, R43, R11, RZ ;  /* 0x0000000b2b039227 */ /* 0x000fe200078e00ff */
[----:B------:R-:W-:Y:S02]  /*5630*/  @!P1 SHF.R.U32.HI R0, RZ, R13, R0 ;  /* 0x0000000dff009219 */ /* 0x000fe40000011600 */
[----:B------:R-:W-:Y:S01]  /*5640*/  R2UR UR41, R20 ;  /* 0x00000000142972ca */ /* 0x000fe200000e0000 */
[----:B------:R-:W-:Y:S01]  /*5650*/  VIADD R112, R112, 0x1 ;  /* 0x0000000170707836 */ /* 0x000fe20000000000 */
[----:B------:R-:W-:Y:S02]  /*5660*/  @!P1 SHF.R.U32.HI R2, RZ, R14, R3 ;  /* 0x0000000eff029219 */ /* 0x000fe40000011603 */
[----:B------:R-:W-:Y:S02]  /*5670*/  @!P1 SEL R3, R45, R0, !P2 ;  /* 0x000000002d039207 */ /* 0x000fe40005000000 */
[----:B------:R-:W-:Y:S02]  /*5680*/  @!P1 SEL R2, R43, R2, !P0 ;  /* 0x000000022b029207 */ /* 0x000fe40004000000 */
[----:B------:R-:W-:Y:S01]  /*5690*/  @P4 SHF.R.U32.HI R103, RZ, 0x10, R17 ;  /* 0x00000010ff674819 */ /* 0x000fe20000011611 */
[----:B------:R-:W-:Y:S02]  /*56a0*/  USHF.L.U32 UR42, UR42, 0x6, URZ ;  /* 0x000000062a2a7899 */ /* 0x000fe400080006ff */
[----:B------:R-:W-:Y:S02]  /*56b0*/  @!P1 IMAD.IADD R0, R2, 0x1, -R3 ;  /* 0x0000000102009824 */ /* 0x000fe400078e0a03 */
[----:B------:R-:W-:Y:S01]  /*56c0*/  @!P1 IMAD.IADD R2, R3, 0x1, -R2 ;  /* 0x0000000103029824 */ /* 0x000fe200078e0a02 */
[----:B------:R-:W-:Y:S01]  /*56d0*/  USHF.L.U32 UR41, UR41, 0x7, URZ ;  /* 0x0000000729297899 */ /* 0x000fe200080006ff */
[----:B------:R-:W-:Y:S02]  /*56e0*/  @!P1 IMAD R45, R0, R9, R45 ;  /* 0x00000009002d9224 */ /* 0x000fe400078e022d */
[----:B------:R-:W-:Y:S01]  /*56f0*/  @!P1 IMAD R43, R2, R10, R43 ;  /* 0x0000000a022b9224 */ /* 0x000fe200078e022b */
[----:B------:R-:W-:Y:S08]  /*5700*/  BRA.U !UP0, `(.L_x_95) ;  /* 0x0000000108407547 */ /* 0x000ff0000b800000 */
[----:B------:R-:W1:Y:S01]  /*5710*/  LDCU.64 UR8, c[0x4][0x80] ;  /* 0x01001000ff0877ac */ /* 0x000e620008000a00 */
[----:B------:R-:W-:Y:S01]  /*5720*/  MOV R3, 0x0 ;  /* 0x0000000000037802 */ /* 0x000fe20000000f00 */
[----:B------:R-:W-:Y:S02]  /*5730*/  HFMA2 R12, -RZ, RZ, 0, 5.9604644775390625e-08 ;  /* 0x00000001ff0c7431 */ /* 0x000fe400000001ff */
[----:B------:R-:W-:Y:S02]  /*5740*/  IMAD.MOV.U32 R8, RZ, RZ, 0x70 ;  /* 0x00000070ff087424 */ /* 0x000fe400078e00ff */
[----:B------:R-:W-:Y:S01]  /*5750*/  IMAD.MOV.U32 R13, RZ, RZ, RZ ;  /* 0x000000ffff0d7224 */ /* 0x000fe200078e00ff */
[----:B------:R-:W2:Y:S01]  /*5760*/  LDCU.64 UR6, c[0x4][0x88] ;  /* 0x01001100ff0677ac */ /* 0x000ea20008000a00 */
[----:B------:R-:W3:Y:S01]  /*5770*/  LDC.64 R2, c[0x4][R3] ;  /* 0x0100000003027b82 */ /* 0x000ee20000000a00 */
[----:B------:R-:W4:Y:S01]  /*5780*/  LDCU.64 UR4, c[0x4][0x8] ;  /* 0x01000100ff0477ac */ /* 0x000f220008000a00 */
[----:B-1----:R-:W-:Y:S01]  /*5790*/  MOV R5, UR9 ;  /* 0x0000000900057c02 */ /* 0x002fe20008000f00 */
[----:B------:R-:W-:Y:S01]  /*57a0*/  IMAD.U32 R4, RZ, RZ, UR8 ;  /* 0x00000008ff047e24 */ /* 0x000fe2000f8e00ff */
[----:B--2---:R-:W-:Y:S01]  /*57b0*/  MOV R7, UR7 ;  /* 0x0000000700077c02 */ /* 0x004fe20008000f00 */
[----:B------:R-:W-:Y:S01]  /*57c0*/  IMAD.U32 R6, RZ, RZ, UR6 ;  /* 0x00000006ff067e24 */ /* 0x000fe2000f8e00ff */
[----:B----4-:R-:W-:Y:S01]  /*57d0*/  MOV R11, UR5 ;  /* 0x00000005000b7c02 */ /* 0x010fe20008000f00 */
[----:B------:R-:W-:Y:S02]  /*57e0*/  IMAD.U32 R10, RZ, RZ, UR4 ;  /* 0x00000004ff0a7e24 */ /* 0x000fe4000f8e00ff */
[----:B------:R-:W-:Y:S07]  /*57f0*/  LEPC R20, `(.L_x_95) ;  /* 0x000000001014794e */ /* 0x000fee0000000000 */
[----:B---3-5:R-:W-:Y:S05]  /*5800*/  CALL.ABS.NOINC R2 ;  /* 0x0000000002007343 */ /* 0x028fea0003c00000 */
.L_x_95:
[----:B------:R-:W-:Y:S01]  /*5810*/  LOP3.LUT P0, RZ, R109, 0x1b0, RZ, 0xc0, !PT ;  /* 0x000001b06dff7812 */ /* 0x000fe2000780c0ff */
[----:B------:R-:W-:Y:S11]  /*5820*/  BSSY.RECONVERGENT B6, `(.L_x_96) ;  /* 0x0000013000067945 */ /* 0x000ff60003800200 */
[----:B------:R-:W-:Y:S01]  /*5830*/  @!UPT UIADD3 URZ, UPT, UPT, URZ, URZ, URZ ;  /* 0x000000fffffff290 */ /* 0x000fe2000fffe0ff */
[----:B------:R-:W-:Y:S05]  /*5840*/  @!P0 BRA `(.L_x_97) ;  /* 0x0000000000408947 */ /* 0x000fea0003800000 */
        /* <DEDUP_REMOVED lines=16> */
.L_x_97:
[----:B------:R-:W-:Y:S05]  /*5950*/  BSYNC.RECONVERGENT B6 ;  /* 0x0000000000067941 */ /* 0x000fea0003800200 */
.L_x_96:
[----:B------:R-:W-:Y:S01]  /*5960*/  ISETP.NE.U32.AND P4, PT, R90, RZ, PT ;  /* 0x000000ff5a00720c */ /* 0x000fe20003f85070 */
[----:B------:R-:W-:Y:S01]  /*5970*/  UISETP.NE.AND UP2, UPT, UR50, URZ, UPT ;  /* 0x000000ff3200728c */ /* 0x000fe2000bf45270 */
[----:B------:R-:W-:Y:S01]  /*5980*/  ISETP.NE.U32.AND P2, PT, RZ, UR38, PT ;  /* 0x00000026ff007c0c */ /* 0x000fe2000bf45070 */
[----:B------:R-:W-:Y:S01]  /*5990*/  UISETP.NE.U32.AND UP1, UPT, UR44, URZ, UPT ;  /* 0x000000ff2c00728c */ /* 0x000fe2000bf25070 */
[----:B------:R-:W-:Y:S01]  /*59a0*/  ISETP.NE.AND.EX P4, PT, R91, RZ, PT, P4 ;  /* 0x000000ff5b00720c */ /* 0x000fe20003f85340 */
[----:B------:R-:W-:Y:S01]  /*59b0*/  UPLOP3.LUT UP0, UPT, UPT, UPT, UPT, 0x40, 0x4 ;  /* 0x000000000004789c */ /* 0x000fe20003f0e870 */
[----:B------:R-:W-:Y:S01]  /*59c0*/  ISETP.NE.AND.EX P2, PT, RZ, UR39, PT, P2 ;  /* 0x00000027ff007c0c */ /* 0x000fe2000bf45320 */
[----:B------:R-:W-:Y:S01]  /*59d0*/  UISETP.NE.AND.EX UP1, UPT, UR45, URZ, UPT, UP1 ;  /* 0x000000ff2d00728c */ /* 0x000fe2000bf25310 */
[----:B------:R-:W-:Y:S04]  /*59e0*/  PLOP3.LUT P1, PT, PT, PT, UP2, 0x80, 0x8 ;  /* 0x000000000008781c */ /* 0x000fe80003f2f028 */
[----:B------:R-:W-:Y:S06]  /*59f0*/  @UP2 UPLOP3.LUT UP0, UPT, UPT, UPT, UP1, 0x80, 0x8 ;  /* 0x000000000008289c */ /* 0x000fec0003f0f010 */
[----:B------:R-:W-:Y:S01]  /*5a00*/  PLOP3.LUT P0, PT, PT, PT, UP0, 0x80, 0x8 ;  /* 0x000000000008781c */ /* 0x000fe20003f0f008 */
[----:B------:R-:W-:Y:S01]  /*5a10*/  @!UPT UIADD3 URZ, UPT, UPT, URZ, URZ, URZ ;  /* 0x000000fffffff290 */ /* 0x000fe2000fffe0ff */
[----:B------:R-:W-:Y:S11]  /*5a20*/  BRA.U !UP1, `(.L_x_98) ;  /* 0x0000000109387547 */ /* 0x000ff6000b800000 */
[----:B------:R-:W-:Y:S01]  /*5a30*/  UISETP.NE.U32.AND UP0, UPT, UR38, URZ, UPT ;  /* 0x000000ff2600728c */ /* 0x000fe2000bf05070 */
[----:B------:R-:W-:Y:S02]  /*5a40*/  HFMA2 R0, -RZ, RZ, 0, 5.9604644775390625e-08 ;  /* 0x00000001ff007431 */ /* 0x000fe400000001ff */
[----:B------:R-:W-:Y:S01]  /*5a50*/  IMAD.MOV.U32 R95, RZ, RZ, 0x1 ;  /* 0x00000001ff5f7424 */ /* 0x000fe200078e00ff */
[----:B------:R-:W-:Y:S06]  /*5a60*/  UISETP.NE.AND.EX UP0, UPT, UR39, URZ, UPT, UP0 ;  /* 0x000000ff2700728c */ /* 0x000fec000bf05300 */
[----:B------:R-:W-:Y:S05]  /*5a70*/  PLOP3.LUT P3, PT, PT, PT, UP0, 0x80, 0x8 ;  /* 0x000000000008781c */ /* 0x000fea0003f6f008 */
[----:B------:R-:W1:Y:S01]  /*5a80*/  @UP0 LDCU.64 UR6, c[0x0][0x888] ;  /* 0x00011100ff0607ac */ /* 0x000e620008000a00 */
[----:B------:R-:W-:Y:S07]  /*5a90*/  @UP0 UIMAD UR4, UR36, UR44, URZ ;  /* 0x0000002c240402a4 */ /* 0x000fee000f8e02ff */
[----:B------:R-:W-:Y:S01]  /*5aa0*/  @!P3 PRMT R95, R0, 0x7610, R95 ;  /* 0x00007610005fb816 */ /* 0x000fe2000000005f */
[----:B-1----:R-:W-:Y:S03]  /*5ab0*/  @UP0 UIMAD.WIDE UR6, UR4, 0x4, UR6 ;  /* 0x00000004040608a5 */ /* 0x002fe6000f8e0206 */
[----:B------:R-:W1:Y:S03]  /*5ac0*/  @!UP0 LDCU UR4, c[0x0][0x880] ;  /* 0x00011000ff0487ac */ /* 0x000e660008000800 */
[----:B------:R-:W-:Y:S01]  /*5ad0*/  IMAD.U32 R2, RZ, RZ, UR6 ;  /* 0x00000006ff027e24 */ /* 0x000fe2000f8e00ff */
[----:B------:R-:W-:Y:S05]  /*5ae0*/  MOV R3, UR7 ;  /* 0x0000000700037c02 */ /* 0x000fea0008000f00 */
[----:B-----5:R2:W5:Y:S02]  /*5af0*/  @P3 LDG.E R49, desc[UR46][R2.64] ;  /* 0x0000002e02313981 */ /* 0x020564000c1e1900 */
[----:B-12---:R-:W-:Y:S02]  /*5b00*/  @!P3 IMAD.U32 R49, RZ, RZ, UR4 ;  /* 0x00000004ff31be24 */ /* 0x006fe4000f8e00ff */
.L_x_98:
[----:B------:R-:W-:Y:S05]  /*5b10*/  @!P4 BRA `(.L_x_99) ;  /* 0x000000000020c947 */ /* 0x000fea0003800000 */
[----:B------:R-:W-:Y:S04]  /*5b20*/  ISETP.NE.U32.AND P3, PT, R88, RZ, PT ;  /* 0x000000ff5800720c */ /* 0x000fe80003f65070 */
[----:B------:R-:W-:Y:S11]  /*5b30*/  ISETP.NE.AND.EX P3, PT, R89, RZ, PT, P3 ;  /* 0x000000ff5900720c */ /* 0x000ff60003f65330 */
[----:B------:R-:W-:Y:S02]  /*5b40*/  @!UPT UIADD3 URZ, UPT, UPT, URZ, URZ, URZ ;  /* 0x000000fffffff290 */ /* 0x000fe4000fffe0ff */
[----:B------:R-:W1:Y:S01]  /*5b50*/  @P3 LDC.64 R2, c[0x0][0x8a8] ;  /* 0x00022a00ff023b82 */ /* 0x000e620000000a00 */
[----:B------:R-:W-:Y:S04]  /*5b60*/  @P3 IMAD R0, R90, UR36, RZ ;  /* 0x000000245a003c24 */ /* 0x000fe8000f8e02ff */
[----:B-1----:R-:W-:Y:S05]  /*5b70*/  @P3 IMAD.WIDE R2, R0, 0x4, R2 ;  /* 0x0000000400023825 */ /* 0x002fea00078e0202 */
[----:B-----5:R1:W5:Y:S02]  /*5b80*/  @P3 LDG.E R47, desc[UR46][R2.64] ;  /* 0x0000002e022f3981 */ /* 0x020364000c1e1900 */
[----:B-1----:R-:W2:Y:S02]  /*5b90*/  @!P3 LDC R47, c[0x0][0x8a0] ;  /* 0x00022800ff2fbb82 */ /* 0x002ea40000000800 */
.L_x_99:
[----:B-----5:R-:W-:Y:S01]  /*5ba0*/  FSETP.NEU.AND P4, PT, R49, RZ, PT ;  /* 0x000000ff3100720b */ /* 0x020fe20003f8d000 */
[----:B------:R-:W-:Y:S01]  /*5bb0*/  BSSY B1, `(.L_x_100) ;  /* 0x0000042000017945 */ /* 0x000fe20003800000 */
[----:B------:R-:W-:Y:S01]  /*5bc0*/  SEL R7, RZ, 0xffffffff, P2 ;  /* 0xffffffffff077807 */ /* 0x000fe20001000000 */
[----:B------:R-:W-:Y:S01]  /*5bd0*/  IMAD.MOV.U32 R115, RZ, RZ, 0x1 ;  /* 0x00000001ff737424 */ /* 0x000fe200078e00ff */
[----:B------:R-:W-:Y:S02]  /*5be0*/  LOP3.LUT P3, RZ, R95, 0xff, RZ, 0xc0, !PT ;  /* 0x000000ff5fff7812 */ /* 0x000fe4000786c0ff */
[----:B------:R-:W-:Y:S02]  /*5bf0*/  CS2R R86, SRZ ;  /* 0x0000000000567805 */ /* 0x000fe4000001ff00 */
[----:B------:R-:W-:Y:S02]  /*5c00*/  @P1 SEL R4, RZ, 0xffffffff, P4 ;  /* 0xffffffffff041807 */ /* 0x000fe40002000000 */
[----:B------:R-:W-:Y:S02]  /*5c10*/  CS2R R84, SRZ ;  /* 0x0000000000547805 */ /* 0x000fe4000001ff00 */
[----:B------:R-:W-:Y:S02]  /*5c20*/  LEA R0, R105, UR49, 0x3 ;  /* 0x0000003169007c11 */ /* 0x000fe4000f8e18ff */
[----:B------:R-:W-:Y:S02]  /*5c30*/  CS2R R82, SRZ ;  /* 0x0000000000527805 */ /* 0x000fe4000001ff00 */
[----:B------:R-:W-:Y:S02]  /*5c40*/  @P0 SEL R4, R7, R4, !P3 ;  /* 0x0000000407040207 */ /* 0x000fe40005800000 */
[----:B------:R-:W-:Y:S02]  /*5c50*/  CS2R R80, SRZ ;  /* 0x0000000000507805 */ /* 0x000fe4000001ff00 */
[----:B------:R-:W-:Y:S02]  /*5c60*/  LEA R113, R44, UR49, 0x3 ;  /* 0x000000312c717c11 */ /* 0x000fe4000f8e18ff */
[----:B------:R-:W-:Y:S02]  /*5c70*/  @P1 LOP3.LUT R4, R4, 0x1, RZ, 0xc0, !PT ;  /* 0x0000000104041812 */ /* 0x000fe400078ec0ff */
[----:B------:R-:W-:Y:S02]  /*5c80*/  SHF.L.U32 R2, R107, 0x1f, RZ ;  /* 0x0000001f6b027819 */ /* 0x000fe400000006ff */
[----:B------:R-:W-:Y:S02]  /*5c90*/  ISETP.NE.U32.OR P6, PT, R4, 0x1, !P1 ;  /* 0x000000010400780c */ /* 0x000fe40004fc5470 */
[----:B------:R-:W-:Y:S02]  /*5ca0*/  PLOP3.LUT P2, PT, PT, PT, UP1, 0x80, 0x8 ;  /* 0x000000000008781c */ /* 0x000fe40003f4f018 */
[----:B------:R-:W-:Y:S02]  /*5cb0*/  LEA.HI R5, R44, R44, RZ, 0x1 ;  /* 0x0000002c2c057211 */ /* 0x000fe400078f08ff */
[----:B------:R-:W-:Y:S02]  /*5cc0*/  SEL R4, RZ, 0xffffffff, P4 ;  /* 0xffffffffff047807 */ /* 0x000fe40002000000 */
[----:B------:R-:W-:Y:S01]  /*5cd0*/  P2R R114, PR, RZ, 0x40 ;  /* 0x00000040ff727803 */ /* 0x000fe20000000000 */
[C---:B------:R-:W-:Y:S01]  /*5ce0*/  IMAD.SHL.U32 R3, R5.reuse, 0x40, RZ ;  /* 0x0000004005037824 */ /* 0x040fe200078e00ff */
[----:B------:R-:W-:Y:S03]  /*5cf0*/  LOP3.LUT R5, R5, 0xffe, RZ, 0xc0, !PT ;  /* 0x00000ffe05057812 */ /* 0x000fe600078ec0ff */
[----:B------:R-:W-:Y:S02]  /*5d00*/  @P6 SHF.L.U32 R9, R104, 0x1f, RZ ;  /* 0x0000001f68096819 */ /* 0x000fe400000006ff */
[----:B------:R-:W-:Y:S01]  /*5d10*/  @P2 SEL R4, R7, R4, !P3 ;  /* 0x0000000407042207 */ /* 0x000fe20005800000 */
[----:B------:R-:W-:Y:S01]  /*5d20*/  IMAD.IADD R48, R44, 0x1, -R5 ;  /* 0x000000012c307824 */ /* 0x000fe200078e0a05 */
[----:B------:R-:W1:Y:S01]  /*5d30*/  @P6 SYNCS.PHASECHK.TRANS64.TRYWAIT P1, [R0+URZ+0x110], R9 ;  /* 0x00011009000065a7 */ /* 0x000e6200080211ff */
[----:B------:R-:W-:Y:S02]  /*5d40*/  LOP3.LUT R3, R3, 0xffffff80, RZ, 0xc0, !PT ;  /* 0xffffff8003037812 */ /* 0x000fe400078ec0ff */
[----:B------:R-:W-:Y:S03]  /*5d50*/  LOP3.LUT R4, R4, 0x1, RZ, 0xc0, !PT ;  /* 0x0000000104047812 */ /* 0x000fe600078ec0ff */
[----:B------:R-:W-:Y:S01]  /*5d60*/  IMAD.IADD R3, R46, 0x1, R3 ;  /* 0x000000012e037824 */ /* 0x000fe200078e0203 */
[----:B------:R-:W-:Y:S03]  /*5d70*/  ISETP.NE.U32.AND P5, PT, R4, 0x1, PT ;  /* 0x000000010400780c */ /* 0x000fe60003fa5070 */
[----:B------:R-:W-:Y:S01]  /*5d80*/  IMAD R48, R48, 0x100000, R3 ;  /* 0x0010000030307824 */ /* 0x000fe200078e0203 */
[----:B------:R-:W-:Y:S01]  /*5d90*/  P2R R124, PR, RZ, 0x20 ;  /* 0x00000020ff7c7803 */ /* 0x000fe20000000000 */
[----:B------:R3:W4:Y:S01]  /*5da0*/  SYNCS.PHASECHK.TRANS64.TRYWAIT P0, [R113+URZ+0x160], R2 ;  /* 0x00016002710075a7 */ /* 0x00072200080011ff */
[----:B-1----:R-:W-:Y:S01]  /*5db0*/  @P6 SEL R115, RZ, 0x1, !P1 ;  /* 0x00000001ff736807 */ /* 0x002fe20004800000 */
[----:B---3--:R-:W-:Y:S06]  /*5dc0*/  @!P6 BRA `(.L_x_101) ;  /* 0x000000000080e947 */ /* 0x008fec0003800000 */
[----:B------:R-:W-:Y:S01]  /*5dd0*/  @P5 IMAD R5, R105, 0x1000, R100 ;  /* 0x0000100069055824 */ /* 0x000fe200078e0264 */
[----:B------:R-:W-:Y:S01]  /*5de0*/  ISETP.NE.AND P1, PT, R115, RZ, PT ;  /* 0x000000ff7300720c */ /* 0x000fe20003f25270 */
[----:B------:R-:W-:Y:S01]  /*5df0*/  BSSY B0, `(.L_x_102) ;  /* 0x000000b000007945 */ /* 0x000fe20003800000 */
[----:B------:R-:W-:Y:S01]  /*5e00*/  CS2R R82, SRZ ;  /* 0x0000000000527805 */ /* 0x000fe2000001ff00 */
[----:B------:R-:W-:Y:S01]  /*5e10*/  @P5 VIADD R4, R5, UR49 ;  /* 0x0000003105045c36 */ /* 0x000fe20008000000 */
[----:B------:R-:W-:Y:S02]  /*5e20*/  CS2R R80, SRZ ;  /* 0x0000000000507805 */ /* 0x000fe4000001ff00 */
[----:B------:R-:W-:Y:S02]  /*5e30*/  CS2R R86, SRZ ;  /* 0x0000000000567805 */ /* 0x000fe4000001ff00 */
[----:B------:R-:W-:Y:S01]  /*5e40*/  CS2R R84, SRZ ;  /* 0x0000000000547805 */ /* 0x000fe2000001ff00 */
[----:B------:R-:W-:Y:S04]  /*5e50*/  @P5 IMAD R4, R108, -0x10, R4 ;  /* 0xfffffff06c045824 */ /* 0x000fe800078e0204 */
[----:B------:R-:W-:Y:S05]  /*5e60*/  @P1 BRA `(.L_x_103) ;  /* 0x00000000000c1947 */ /* 0x000fea0003800000 */
[----:B------:R-:W-:Y:S04]  /*5e70*/  SHF.L.U32 R3, R104, 0x1f, RZ ;  /* 0x0000001f68037819 */ /* 0x000fe800000006ff */
[----:B------:R-:W1:Y:S02]  /*5e80*/  SYNCS.PHASECHK.TRANS64.TRYWAIT P1, [R0+URZ+0x110], R3 ;  /* 0x00011003000075a7 */ /* 0x000e6400080211ff */
[----:B-1----:R-:W-:Y:S05]  /*5e90*/  @!P1 BRA `(.L_x_104) ;  /* 0x0000002800289947 */ /* 0x002fea0003800000 */
.L_x_103:
[----:B------:R-:W-:Y:S05]  /*5ea0*/  BSYNC B0 ;  /* 0x0000000000007941 */ /* 0x000fea0003800000 */
.L_x_102:
[----:B------:R-:W-:Y:S01]  /*5eb0*/  ISETP.NE.AND P1, PT, R124, RZ, PT ;  /* 0x000000ff7c00720c */ /* 0x000fe20003f25270 */
[----:B-1----:R-:W-:Y:S02]  /*5ec0*/  VIADD R3, R0, 0x120 ;  /* 0x0000012000037836 */ /* 0x002fe40000000000 */
[----:B------:R-:W-:Y:S02]  /*5ed0*/  IMAD.U32 R0, RZ, RZ, UR37 ;  /* 0x00000025ff007e24 */ /* 0x000fe4000f8e00ff */
[----:B------:R-:W-:Y:S03]  /*5ee0*/  VIADD R105, R105, 0x1 ;  /* 0x0000000169697836 */ /* 0x000fe60000000000 */
[----:B------:R-:W-:Y:S05]  /*5ef0*/  PRMT R0, R0, 0x654, R3 ;  /* 0x0000065400007816 */ /* 0x000fea0000000003 */
[----:B------:R1:W3:Y:S04]  /*5f00*/  @P1 LDS.128 R80, [R5+UR49+0x200] ;  /* 0x0002003105501984 */ /* 0x0002e80008000c00 */
[----:B------:R1:W1:Y:S01]  /*5f10*/  @P1 LDS.128 R84, [R4+0x210] ;  /* 0x0002100004541984 */ /* 0x0002620000000c00 */
[C---:B------:R-:W-:Y:S01]  /*5f20*/  ISETP.NE.AND P1, PT, R105.reuse, 0x2, PT ;  /* 0x000000026900780c */ /* 0x040fe20003f25270 */
[----:B------:R-:W-:Y:S01]  /*5f30*/  @!PT LDS RZ, [RZ] ;  /* 0x00000000fffff984 */ /* 0x000fe20000000800 */
[----:B------:R-:W-:Y:S01]  /*5f40*/  @!PT LDS RZ, [RZ] ;  /* 0x00000000fffff984 */ /* 0x000fe20000000800 */
[----:B------:R-:W-:Y:S01]  /*5f50*/  @!PT LDS RZ, [RZ] ;  /* 0x00000000fffff984 */ /* 0x000fe20000000800 */
[----:B------:R-:W-:Y:S01]  /*5f60*/  @!PT LDS RZ, [RZ] ;  /* 0x00000000fffff984 */ /* 0x000fe20000000800 */
[----:B------:R5:W-:Y:S06]  /*5f70*/  MEMBAR.ALL.CTA ;  /* 0x0000000000007992 */ /* 0x000bec0000008000 */
[----:B-----5:R-:W5:Y:S01]  /*5f80*/  FENCE.VIEW.ASYNC.S ;  /* 0x00000000000073c6 */ /* 0x020f620000000000 */
[----:B------:R-:W-:Y:S02]  /*5f90*/  SEL R3, RZ, 0x1, P1 ;  /* 0x00000001ff037807 */ /* 0x000fe40000800000 */
[----:B------:R-:W-:Y:S02]  /*5fa0*/  SEL R105, R105, RZ, P1 ;  /* 0x000000ff69697207 */ /* 0x000fe40000800000 */
[----:B------:R-:W-:Y:S01]  /*5fb0*/  LOP3.LUT R104, R104, R3, RZ, 0x3c, !PT ;  /* 0x0000000368687212 */ /* 0x000fe200078e3cff */
[----:B-----5:R1:W-:Y:S06]  /*5fc0*/  SYNCS.ARRIVE.TRANS64.RED.A1T0 RZ, [R0+URZ], RZ ;  /* 0x000000ff00ff79a7 */ /* 0x0203ec00081004ff */
.L_x_101:
[----:B------:R-:W-:Y:S05]  /*5fd0*/  BSYNC B1 ;  /* 0x0000000000017941 */ /* 0x000fea0003800000 */
.L_x_100:
[----:B-1----:R-:W-:Y:S04]  /*5fe0*/  SHF.R.U32.HI R0, RZ, 0x15, R48 ;  /* 0x00000015ff007819 */ /* 0x002fe80000011630 */
[----:B------:R-:W-:Y:S01]  /*5ff0*/  LOP3.LUT P1, RZ, R0, 0x3, R101, 0x48, !PT ;  /* 0x0000000300ff7812 */ /* 0x000fe20007824865 */
[----:B------:R-:W-:Y:S01]  /*6000*/  @!UPT UIADD3 URZ, UPT, UPT, URZ, URZ, URZ ;  /* 0x000000fffffff290 */ /* 0x000fe2000fffe0ff */
[----:B----4-:R-:W-:Y:S11]  /*6010*/  @P0 BRA `(.L_x_105) ;  /* 0x0000000000080947 */ /* 0x010ff60003800000 */
[----:B------:R-:W1:Y:S02]  /*6020*/  SYNCS.PHASECHK.TRANS64.TRYWAIT P0, [R113+URZ+0x160], R2 ;  /* 0x00016002710075a7 */ /* 0x000e6400080011ff */
[----:B-1----:R-:W-:Y:S05]  /*6030*/  @!P0 BRA `(.L_x_106) ;  /* 0x0000002400d48947 */ /* 0x002fea0003800000 */
.L_x_105:
[----:B------:R-:W-:Y:S05]  /*6040*/  @!P1 BRA `(.L_x_107) ;  /* 0x0000000000409947 */ /* 0x000fea0003800000 */
[----:B------:R-:W4:Y:S01]  /*6050*/  LDCU.64 UR8, c[0x4][0x70] ;  /* 0x01000e00ff0877ac */ /* 0x000f220008000a00 */
[----:B------:R-:W-:Y:S01]  /*6060*/  MOV R3, 0x0 ;  /* 0x0000000000037802 */ /* 0x000fe20000000f00 */
[----:B------:R-:W-:Y:S02]  /*6070*/  HFMA2 R12, -RZ, RZ, 0, 5.9604644775390625e-08 ;  /* 0x00000001ff0c7431 */ /* 0x000fe400000001ff */
[----:B------:R-:W-:Y:S02]  /*6080*/  IMAD.MOV.U32 R8, RZ, RZ, 0x192 ;  /* 0x00000192ff087424 */ /* 0x000fe400078e00ff */
[----:B------:R-:W-:Y:S01]  /*6090*/  IMAD.MOV.U32 R13, RZ, RZ, RZ ;  /* 0x000000ffff0d7224 */ /* 0x000fe200078e00ff */
[----:B------:R-:W5:Y:S01]  /*60a0*/  LDCU.64 UR6, c[0x4][0x78] ;  /* 0x01000f00ff0677ac */ /* 0x000f620008000a00 */
[----:B-1----:R-:W1:Y:S01]  /*60b0*/  LDC.64 R2, c[0x4][R3] ;  /* 0x0100000003027b82 */ /* 0x002e620000000a00 */
[----:B------:R-:W2:Y:S01]  /*60c0*/  LDCU.64 UR4, c[0x4][0x10] ;  /* 0x01000200ff0477ac */ /* 0x000ea20008000a00 */
[----:B----4-:R-:W-:Y:S01]  /*60d0*/  MOV R5, UR9 ;  /* 0x0000000900057c02 */ /* 0x010fe20008000f00 */
[----:B------:R-:W-:Y:S01]  /*60e0*/  IMAD.U32 R4, RZ, RZ, UR8 ;  /* 0x00000008ff047e24 */ /* 0x000fe2000f8e00ff */
[----:B-----5:R-:W-:Y:S01]  /*60f0*/  MOV R7, UR7 ;  /* 0x0000000700077c02 */ /* 0x020fe20008000f00 */
[----:B------:R-:W-:Y:S01]  /*6100*/  IMAD.U32 R6, RZ, RZ, UR6 ;  /* 0x00000006ff067e24 */ /* 0x000fe2000f8e00ff */
[----:B--2---:R-:W-:Y:S01]  /*6110*/  MOV R11, UR5 ;  /* 0x00000005000b7c02 */ /* 0x004fe20008000f00 */
[----:B------:R-:W-:Y:S02]  /*6120*/  IMAD.U32 R10, RZ, RZ, UR4 ;  /* 0x00000004ff0a7e24 */ /* 0x000fe4000f8e00ff */
[----:B------:R-:W-:Y:S07]  /*6130*/  LEPC R20, `(.L_x_107) ;  /* 0x000000001014794e */ /* 0x000fee0000000000 */
[----:B-1-3--:R-:W-:Y:S05]  /*6140*/  CALL.ABS.NOINC R2 ;  /* 0x0000000002007343 */ /* 0x00afea0003c00000 */
.L_x_107:
[-C--:B---3--:R-:W-:Y:S01]  /*6150*/  F2FP.F16.E5M2.UNPACK_B R51, R80.reuse ;  /* 0x00000050ff33723e */ /* 0x088fe200020004ff */
[----:B------:R-:W-:Y:S05]  /*6160*/  WARPSYNC.ALL ;  /* 0x0000000000007948 */ /* 0x000fea0003800000 */
[----:B------:R-:W-:Y:S01]  /*6170*/  R2UR UR4, R48 ;  /* 0x00000000300472ca */ /* 0x000fe200000e0000 */
[--C-:B------:R-:W-:Y:S01]  /*6180*/  HADD2.F32 R50, -RZ, R51.reuse.H0_H0 ;  /* 0x20000033ff327230 */ /* 0x100fe20000004100 */
[----:B------:R-:W-:Y:S01]  /*6190*/  F2FP.F16.E5M2.UNPACK_B R53, R80.H1 ;  /* 0x00000050ff35723e */ /* 0x000fe200030004ff */
[----:B------:R-:W-:Y:S01]  /*61a0*/  HADD2.F32 R51, -RZ, R51.H1_H1 ;  /* 0x30000033ff337230 */ /* 0x000fe20000004100 */
[-C--:B------:R-:W-:Y:S01]  /*61b0*/  F2FP.F16.E5M2.UNPACK_B R55, R81.reuse ;  /* 0x00000051ff37723e */ /* 0x080fe200020004ff */
[----:B------:R-:W-:Y:S01]  /*61c0*/  BSSY.RECONVERGENT B0, `(.L_x_108) ;  /* 0x0000099000007945 */ /* 0x000fe20003800200 */
[----:B------:R-:W-:Y:S01]  /*61d0*/  F2FP.F16.E5M2.UNPACK_B R57, R81.H1 ;  /* 0x00000051ff39723e */ /* 0x000fe200030004ff */
[--C-:B------:R-:W-:Y:S01]  /*61e0*/  HADD2.F32 R52, -RZ, R53.reuse.H0_H0 ;  /* 0x20000035ff347230 */ /* 0x100fe20000004100 */
[-C--:B------:R-:W-:Y:S01]  /*61f0*/  F2FP.F16.E5M2.UNPACK_B R59, R82.reuse ;  /* 0x00000052ff3b723e */ /* 0x080fe200020004ff */
[----:B------:R-:W-:Y:S01]  /*6200*/  HADD2.F32 R54, -RZ, R53.H1_H1 ;  /* 0x30000035ff367230 */ /* 0x000fe20000004100 */
[----:B------:R-:W-:Y:S01]  /*6210*/  F2FP.F16.E5M2.UNPACK_B R61, R82.H1 ;  /* 0x00000052ff3d723e */ /* 0x000fe200030004ff */
[--C-:B------:R-:W-:Y:S01]  /*6220*/  HADD2.F32 R53, -RZ, R55.reuse.H0_H0 ;  /* 0x20000037ff357230 */ /* 0x100fe20000004100 */
[-C--:B------:R-:W-:Y:S01]  /*6230*/  F2FP.F16.E5M2.UNPACK_B R63, R83.reuse ;  /* 0x00000053ff3f723e */ /* 0x080fe200020004ff */
[----:B------:R-:W-:Y:S01]  /*6240*/  LDTM.16dp32bit_t0_t15.x32 R4, tmem[UR4] ;  /* 0x00000004000479ee */ /* 0x000fe20008a80000 */
[----:B------:R-:W2:Y:S01]  /*6250*/  LDTM.16dp32bit_t16_t31.x32 R4, tmem[UR4+0x20] ;  /* 0x00002004000479ee */ /* 0x000ea20008aa0000 */
[----:B------:R-:W-:Y:S01]  /*6260*/  SHF.L.U32 R125, R102, 0x4, RZ ;  /* 0x00000004667d7819 */ /* 0x000fe200000006ff */
[----:B------:R-:W-:Y:S01]  /*6270*/  HADD2.F32 R56, -RZ, R55.H1_H1 ;  /* 0x30000037ff387230 */ /* 0x000fe20000004100 */
[----:B------:R-:W-:Y:S01]  /*6280*/  ISETP.NE.AND P6, PT, R114, RZ, PT ;  /* 0x000000ff7200720c */ /* 0x000fe20003fc5270 */
[----:B------:R-:W-:Y:S01]  /*6290*/  HADD2.F32 R60, -RZ, R59.H1_H1 ;  /* 0x3000003bff3c7230 */ /* 0x000fe20000004100 */
[----:B------:R-:W-:Y:S01]  /*62a0*/  IADD3 R114, PT, PT, R100, UR49, RZ ;  /* 0x0000003164727c10 */ /* 0x000fe2000fffe0ff */
[----:B------:R-:W-:Y:S01]  /*62b0*/  HADD2.F32 R64, -RZ, R63.H1_H1 ;  /* 0x3000003fff407230 */ /* 0x000fe20000004100 */
[----:B------:R-:W-:Y:S01]  /*62c0*/  F2FP.F16.E5M2.UNPACK_B R65, R83.H1 ;  /* 0x00000053ff41723e */ /* 0x000fe200030004ff */
[--C-:B------:R-:W-:Y:S01]  /*62d0*/  HADD2.F32 R55, -RZ, R57.reuse.H0_H0 ;  /* 0x20000039ff377230 */ /* 0x100fe20000004100 */
[----:B------:R-:W-:Y:S01]  /*62e0*/  IADD3 R114, PT, PT, R114, R125, RZ ;  /* 0x0000007d72727210 */ /* 0x000fe20007ffe0ff */
[----:B------:R-:W-:Y:S01]  /*62f0*/  HADD2.F32 R58, -RZ, R57.H1_H1 ;  /* 0x30000039ff3a7230 */ /* 0x000fe20000004100 */
[-C--:B------:R-:W-:Y:S01]  /*6300*/  F2FP.F16.E5M2.UNPACK_B R67, R84.reuse ;  /* 0x00000054ff43723e */ /* 0x080fe200020004ff */
[----:B------:R-:W-:Y:S01]  /*6310*/  HADD2.F32 R57, -RZ, R59.H0_H0 ;  /* 0x2000003bff397230 */ /* 0x000fe20000004100 */
[----:B------:R-:W-:Y:S01]  /*6320*/  F2FP.F16.E5M2.UNPACK_B R69, R84.H1 ;  /* 0x00000054ff45723e */ /* 0x000fe200030004ff */
[----:B------:R-:W-:Y:S01]  /*6330*/  HADD2.F32 R59, -RZ, R61.H0_H0 ;  /* 0x2000003dff3b7230 */ /* 0x000fe20000004100 */
[-C--:B------:R-:W-:Y:S01]  /*6340*/  F2FP.F16.E5M2.UNPACK_B R71, R85.reuse ;  /* 0x00000055ff47723e */ /* 0x080fe200020004ff */
[----:B------:R-:W-:Y:S01]  /*6350*/  HADD2.F32 R68, -RZ, R67.H1_H1 ;  /* 0x30000043ff447230 */ /* 0x000fe20000004100 */
[----:B------:R-:W-:Y:S01]  /*6360*/  F2FP.F16.E5M2.UNPACK_B R73, R85.H1 ;  /* 0x00000055ff49723e */ /* 0x000fe200030004ff */
[----:B------:R-:W-:Y:S01]  /*6370*/  HADD2.F32 R62, -RZ, R61.H1_H1 ;  /* 0x3000003dff3e7230 */ /* 0x000fe20000004100 */
[-C--:B------:R-:W-:Y:S01]  /*6380*/  F2FP.F16.E5M2.UNPACK_B R75, R86.reuse ;  /* 0x00000056ff4b723e */ /* 0x080fe200020004ff */
[----:B------:R-:W-:Y:S01]  /*6390*/  HADD2.F32 R61, -RZ, R63.H0_H0 ;  /* 0x2000003fff3d7230 */ /* 0x000fe20000004100 */
[----:B------:R-:W-:Y:S01]  /*63a0*/  F2FP.F16.E5M2.UNPACK_B R77, R86.H1 ;  /* 0x00000056ff4d723e */ /* 0x000fe200030004ff */
[----:B------:R-:W-:Y:S01]  /*63b0*/  HADD2.F32 R72, -RZ, R71.H1_H1 ;  /* 0x30000047ff487230 */ /* 0x000fe20000004100 */
[----:B------:R-:W-:Y:S01]  /*63c0*/  F2FP.F16.E5M2.UNPACK_B R79, R87.H1 ;  /* 0x00000057ff4f723e */ /* 0x000fe200030004ff */
[C---:B--2---:R-:W-:Y:S01]  /*63d0*/  FMUL R0, R47.reuse, R4 ;  /* 0x000000042f007220 */ /* 0x044fe20000400000 */
[C---:B-1----:R-:W-:Y:S01]  /*63e0*/  FMUL R2, R47.reuse, R5 ;  /* 0x000000052f027220 */ /* 0x042fe20000400000 */
[C---:B------:R-:W-:Y:S01]  /*63f0*/  FMUL R4, R47.reuse, R8 ;  /* 0x000000082f047220 */ /* 0x040fe20000400000 */
[----:B------:R-:W-:Y:S01]  /*6400*/  FMUL R5, R47, R9 ;  /* 0x000000092f057220 */ /* 0x000fe20000400000 */
[C---:B------:R-:W-:Y:S01]  /*6410*/  FFMA R0, R49.reuse, R50, R0 ;  /* 0x0000003231007223 */ /* 0x040fe20000000000 */
[----:B------:R-:W-:Y:S01]  /*6420*/  FFMA R2, R49, R51, R2 ;  /* 0x0000003331027223 */ /* 0x000fe20000000002 */
[C---:B------:R-:W-:Y:S01]  /*6430*/  FMUL R8, R47.reuse, R12 ;  /* 0x0000000c2f087220 */ /* 0x040fe20000400000 */
[C---:B------:R-:W-:Y:S01]  /*6440*/  FMUL R9, R47.reuse, R13 ;  /* 0x0000000d2f097220 */ /* 0x040fe20000400000 */
[C---:B------:R-:W-:Y:S01]  /*6450*/  FMUL R12, R47.reuse, R16 ;  /* 0x000000102f0c7220 */ /* 0x040fe20000400000 */
[C---:B------:R-:W-:Y:S01]  /*6460*/  FMUL R13, R47.reuse, R17 ;  /* 0x000000112f0d7220 */ /* 0x040fe20000400000 */
[C---:B------:R-:W-:Y:S01]  /*6470*/  FMUL R16, R47.reuse, R20 ;  /* 0x000000142f107220 */ /* 0x040fe20000400000 */
[C---:B------:R-:W-:Y:S01]  /*6480*/  FMUL R17, R47.reuse, R21 ;  /* 0x000000152f117220 */ /* 0x040fe20000400000 */
[C---:B------:R-:W-:Y:S01]  /*6490*/  FMUL R20, R47.reuse, R24 ;  /* 0x000000182f147220 */ /* 0x040fe20000400000 */
[C---:B------:R-:W-:Y:S01]  /*64a0*/  FMUL R21, R47.reuse, R25 ;  /* 0x000000192f157220 */ /* 0x040fe20000400000 */
[----:B------:R-:W-:Y:S02]  /*64b0*/  HADD2.F32 R76, -RZ, R75.H1_H1 ;  /* 0x3000004bff4c7230 */ /* 0x000fe40000004100 */
[C---:B------:R-:W-:Y:S01]  /*64c0*/  FMUL R24, R47.reuse, R28 ;  /* 0x0000001c2f187220 */ /* 0x040fe20000400000 */
[C---:B------:R-:W-:Y:S01]  /*64d0*/  FMUL R25, R47.reuse, R29 ;  /* 0x0000001d2f197220 */ /* 0x040fe20000400000 */
[C---:B------:R-:W-:Y:S01]  /*64e0*/  FMUL R28, R47.reuse, R32 ;  /* 0x000000202f1c7220 */ /* 0x040fe20000400000 */
[C---:B------:R-:W-:Y:S01]  /*64f0*/  FMUL R29, R47.reuse, R33 ;  /* 0x000000212f1d7220 */ /* 0x040fe20000400000 */
[C---:B------:R-:W-:Y:S01]  /*6500*/  FMUL R3, R47.reuse, R6 ;  /* 0x000000062f037220 */ /* 0x040fe20000400000 */
[C---:B------:R-:W-:Y:S01]  /*6510*/  FMUL R7, R47.reuse, R7 ;  /* 0x000000072f077220 */ /* 0x040fe20000400000 */
[C---:B------:R-:W-:Y:S01]  /*6520*/  FMUL R6, R47.reuse, R10 ;  /* 0x0000000a2f067220 */ /* 0x040fe20000400000 */
[----:B------:R-:W-:Y:S01]  /*6530*/  FMUL R11, R47, R11 ;  /* 0x0000000b2f0b7220 */ /* 0x000fe20000400000 */
[C---:B------:R-:W-:Y:S01]  /*6540*/  FFMA R3, R49.reuse, R52, R3 ;  /* 0x0000003431037223 */ /* 0x040fe20000000003 */
[C---:B------:R-:W-:Y:S01]  /*6550*/  FFMA R7, R49.reuse, R54, R7 ;  /* 0x0000003631077223 */ /* 0x040fe20000000007 */
[C---:B------:R-:W-:Y:S01]  /*6560*/  FFMA R4, R49.reuse, R53, R4 ;  /* 0x0000003531047223 */ /* 0x040fe20000000004 */
[----:B------:R-:W-:Y:S01]  /*6570*/  F2FP.F16.E5M2.UNPACK_B R50, R87 ;  /* 0x00000057ff32723e */ /* 0x000fe200020004ff */
[C---:B------:R-:W-:Y:S01]  /*6580*/  FFMA R5, R49.reuse, R56, R5 ;  /* 0x0000003831057223 */ /* 0x040fe20000000005 */
[----:B------:R-:W-:Y:S01]  /*6590*/  FFMA R6, R49, R55, R6 ;  /* 0x0000003731067223 */ /* 0x000fe20000000006 */
[----:B------:R-:W-:Y:S01]  /*65a0*/  F2FP.SATFINITE.E5M2.F32.PACK_AB_MERGE_C R117, R7, R3, RZ ;  /* 0x000000030775723e */ /* 0x000fe200048060ff */
[C---:B------:R-:W-:Y:S01]  /*65b0*/  FFMA R11, R49.reuse, R58, R11 ;  /* 0x0000003a310b7223 */ /* 0x040fe2000000000b */
[C---:B------:R-:W-:Y:S01]  /*65c0*/  FFMA R8, R49.reuse, R57, R8 ;  /* 0x0000003931087223 */ /* 0x040fe20000000008 */
[----:B------:R-:W-:Y:S01]  /*65d0*/  ISETP.NE.AND P0, PT, R110, RZ, PT ;  /* 0x000000ff6e00720c */ /* 0x000fe20003f05270 */
[----:B------:R-:W-:Y:S01]  /*65e0*/  FFMA R9, R49, R60, R9 ;  /* 0x0000003c31097223 */ /* 0x000fe20000000009 */
[----:B------:R-:W-:Y:S01]  /*65f0*/  F2FP.SATFINITE.E5M2.F32.PACK_AB_MERGE_C R116, R2, R0, R117 ;  /* 0x000000000274723e */ /* 0x000fe20004806075 */
[--C-:B------:R-:W-:Y:S01]  /*6600*/  HADD2.F32 R51, -RZ, R50.reuse.H0_H0 ;  /* 0x20000032ff337230 */ /* 0x100fe20000004100 */
[----:B------:R-:W-:Y:S01]  /*6610*/  F2FP.SATFINITE.E5M2.F32.PACK_AB_MERGE_C R117, R11, R6, RZ ;  /* 0x000000060b75723e */ /* 0x000fe200048060ff */
[----:B------:R-:W-:Y:S02]  /*6620*/  HADD2.F32 R50, -RZ, R50.H1_H1 ;  /* 0x30000032ff327230 */ /* 0x000fe40000004100 */
[C---:B------:R-:W-:Y:S01]  /*6630*/  FMUL R10, R47.reuse, R14 ;  /* 0x0000000e2f0a7220 */ /* 0x040fe20000400000 */
[----:B------:R-:W-:Y:S01]  /*6640*/  FMUL R15, R47, R15 ;  /* 0x0000000f2f0f7220 */ /* 0x000fe20000400000 */
[--C-:B------:R-:W-:Y:S01]  /*6650*/  HADD2.F32 R63, -RZ, R65.reuse.H0_H0 ;  /* 0x20000041ff3f7230 */ /* 0x100fe20000004100 */
[----:B------:R-:W-:Y:S01]  /*6660*/  F2FP.SATFINITE.E5M2.F32.PACK_AB_MERGE_C R117, R5, R4, R117 ;  /* 0x000000040575723e */ /* 0x000fe20004806075 */
[C---:B------:R-:W-:Y:S01]  /*6670*/  FFMA R10, R49.reuse, R59, R10 ;  /* 0x0000003b310a7223 */ /* 0x040fe2000000000a */
[C---:B------:R-:W-:Y:S01]  /*6680*/  FFMA R15, R49.reuse, R62, R15 ;  /* 0x0000003e310f7223 */ /* 0x040fe2000000000f */
[C---:B------:R-:W-:Y:S01]  /*6690*/  FFMA R12, R49.reuse, R61, R12 ;  /* 0x0000003d310c7223 */ /* 0x040fe2000000000c */
[----:B------:R-:W-:Y:S01]  /*66a0*/  FFMA R13, R49, R64, R13 ;  /* 0x00000040310d7223 */ /* 0x000fe2000000000d */
[----:B------:R-:W-:Y:S02]  /*66b0*/  HADD2.F32 R66, -RZ, R65.H1_H1 ;  /* 0x30000041ff427230 */ /* 0x000fe40000004100 */
[C---:B------:R-:W-:Y:S01]  /*66c0*/  FMUL R14, R47.reuse, R18 ;  /* 0x000000122f0e7220 */ /* 0x040fe20000400000 */
[----:B------:R-:W-:Y:S02]  /*66d0*/  HADD2.F32 R65, -RZ, R67.H0_H0 ;  /* 0x20000043ff417230 */ /* 0x000fe40000004100 */
[----:B------:R-:W-:Y:S01]  /*66e0*/  FMUL R19, R47, R19 ;  /* 0x000000132f137220 */ /* 0x000fe20000400000 */
[--C-:B------:R-:W-:Y:S02]  /*66f0*/  HADD2.F32 R67, -RZ, R69.reuse.H0_H0 ;  /* 0x20000045ff437230 */ /* 0x100fe40000004100 */
[----:B------:R-:W-:Y:S01]  /*6700*/  FFMA R14, R49, R63, R14 ;  /* 0x0000003f310e7223 */ /* 0x000fe2000000000e */
[----:B------:R-:W-:Y:S02]  /*6710*/  HADD2.F32 R70, -RZ, R69.H1_H1 ;  /* 0x30000045ff467230 */ /* 0x000fe40000004100 */
[----:B------:R-:W-:Y:S01]  /*6720*/  FMUL R18, R47, R22 ;  /* 0x000000162f127220 */ /* 0x000fe20000400000 */
[----:B------:R-:W-:Y:S02]  /*6730*/  HADD2.F32 R69, -RZ, R71.H0_H0 ;  /* 0x20000047ff457230 */ /* 0x000fe40000004100 */
[----:B------:R-:W-:Y:S01]  /*6740*/  FFMA R19, R49, R66, R19 ;  /* 0x0000004231137223 */ /* 0x000fe20000000013 */
[----:B------:R-:W-:Y:S01]  /*6750*/  FMUL R23, R47, R23 ;  /* 0x000000172f177220 */ /* 0x000fe20000400000 */
[C---:B------:R-:W-:Y:S01]  /*6760*/  FFMA R16, R49.reuse, R65, R16 ;  /* 0x0000004131107223 */ /* 0x040fe20000000010 */
[C---:B------:R-:W-:Y:S01]  /*6770*/  FFMA R17, R49.reuse, R68, R17 ;  /* 0x0000004431117223 */ /* 0x040fe20000000011 */
        /* <DEDUP_REMOVED lines=23> */
[----:B------:R-:W-:Y:S01]  /*68f0*/  F2FP.SATFINITE.E5M2.F32.PACK_AB_MERGE_C R118, R15, R10, RZ ;  /* 0x0000000a0f76723e */ /* 0x000fe200048060ff */
[----:B------:R-:W-:Y:S01]  /*6900*/  FFMA R28, R49, R51, R28 ;  /* 0x00000033311c7223 */ /* 0x000fe2000000001c */
[----:B------:R-:W-:Y:S01]  /*6910*/  F2FP.SATFINITE.E5M2.F32.PACK_AB_MERGE_C R119, R19, R14, RZ ;  /* 0x0000000e1377723e */ /* 0x000fe200048060ff */
[C---:B------:R-:W-:Y:S01]  /*6920*/  FFMA R29, R49.reuse, R50, R29 ;  /* 0x00000032311d7223 */ /* 0x040fe2000000001d */
[C---:B------:R-:W-:Y:S01]  /*6930*/  FFMA R30, R49.reuse, R77, R30 ;  /* 0x0000004d311e7223 */ /* 0x040fe2000000001e */
[----:B------:R-:W-:Y:S01]  /*6940*/  FFMA R35, R49, R52, R35 ;  /* 0x0000003431237223 */ /* 0x000fe20000000023 */
[----:B------:R-:W-:Y:S02]  /*6950*/  F2FP.SATFINITE.E5M2.F32.PACK_AB_MERGE_C R118, R9, R8, R118 ;  /* 0x000000080976723e */ /* 0x000fe40004806076 */
[----:B------:R-:W-:Y:S02]  /*6960*/  F2FP.SATFINITE.E5M2.F32.PACK_AB_MERGE_C R119, R13, R12, R119 ;  /* 0x0000000c0d77723e */ /* 0x000fe40004806077 */
[----:B------:R-:W-:Y:S02]  /*6970*/  F2FP.SATFINITE.E5M2.F32.PACK_AB_MERGE_C R120, R23, R18, RZ ;  /* 0x000000121778723e */ /* 0x000fe400048060ff */
[----:B------:R-:W-:Y:S01]  /*6980*/  F2FP.SATFINITE.E5M2.F32.PACK_AB_MERGE_C R121, R27, R22, RZ ;  /* 0x000000161b79723e */ /* 0x000fe200048060ff */
[----:B------:R1:W-:Y:S01]  /*6990*/  STS.128 [R100+UR49+0x2200], R116 ;  /* 0x0022007464007988 */ /* 0x0003e20008000c31 */
[----:B------:R-:W-:Y:S02]  /*69a0*/  F2FP.SATFINITE.E5M2.F32.PACK_AB_MERGE_C R122, R31, R26, RZ ;  /* 0x0000001a1f7a723e */ /* 0x000fe400048060ff */
[----:B------:R-:W-:Y:S02]  /*69b0*/  F2FP.SATFINITE.E5M2.F32.PACK_AB_MERGE_C R123, R35, R30, RZ ;  /* 0x0000001e237b723e */ /* 0x000fe400048060ff */
[----:B------:R-:W-:Y:S02]  /*69c0*/  F2FP.SATFINITE.E5M2.F32.PACK_AB_MERGE_C R120, R17, R16, R120 ;  /* 0x000000101178723e */ /* 0x000fe40004806078 */
[----:B------:R-:W-:Y:S02]  /*69d0*/  F2FP.SATFINITE.E5M2.F32.PACK_AB_MERGE_C R121, R21, R20, R121 ;  /* 0x000000141579723e */ /* 0x000fe40004806079 */
[----:B------:R-:W-:Y:S02]  /*69e0*/  F2FP.SATFINITE.E5M2.F32.PACK_AB_MERGE_C R122, R25, R24, R122 ;  /* 0x00000018197a723e */ /* 0x000fe4000480607a */
[----:B------:R-:W-:Y:S02]  /*69f0*/  F2FP.SATFINITE.E5M2.F32.PACK_AB_MERGE_C R123, R29, R28, R123 ;  /* 0x0000001c1d7b723e */ /* 0x000fe4000480607b */
[----:B------:R-:W-:Y:S02]  /*6a00*/  LEA R32, R105, UR49, 0x3 ;  /* 0x0000003169207c11 */ /* 0x000fe4000f8e18ff */
[----:B------:R-:W-:Y:S01]  /*6a10*/  @P6 SHF.L.U32 R33, R104, 0x1f, RZ ;  /* 0x0000001f68216819 */ /* 0x000fe200000006ff */
[----:B------:R1:W-:Y:S01]  /*6a20*/  STS.128 [R114+0x2210], R120 ;  /* 0x0022107872007388 */ /* 0x0003e20000000c00 */
[----:B------:R-:W-:Y:S01]  /*6a30*/  @!PT LDS RZ, [RZ] ;  /* 0x00000000fffff984 */ /* 0x000fe20000000800 */
[----:B------:R-:W-:Y:S01]  /*6a40*/  @!PT LDS RZ, [RZ] ;  /* 0x00000000fffff984 */ /* 0x000fe20000000800 */
[----:B------:R-:W-:Y:S01]  /*6a50*/  @!PT LDS RZ, [RZ] ;  /* 0x00000000fffff984 */ /* 0x000fe20000000800 */
[----:B------:R-:W-:Y:S01]  /*6a60*/  @!PT LDS RZ, [RZ] ;  /* 0x00000000fffff984 */ /* 0x000fe20000000800 */
[----:B------:R2:W-:Y:S07]  /*6a70*/  MEMBAR.ALL.CTA ;  /* 0x0000000000007992 */ /* 0x0005ee0000008000 */
[----:B--2---:R-:W2:Y:S02]  /*6a80*/  FENCE.VIEW.ASYNC.S ;  /* 0x00000000000073c6 */ /* 0x004ea40000000000 */
[----:B--2---:R-:W-:Y:S06]  /*6a90*/  BAR.SYNC.DEFER_BLOCKING 0x1, 0x80 ;  /* 0x0042000000007b1d */ /* 0x004fec0000010000 */
[----:B------:R-:W-:Y:S05]  /*6aa0*/  @P0 BRA `(.L_x_109) ;  /* 0x0000000000280947 */ /* 0x000fea0003800000 */
[----:B------:R-:W-:Y:S02]  /*6ab0*/  UIADD3 UR4, UPT, UPT, UR49, 0x2200, URZ ;  /* 0x0000220031047890 */ /* 0x000fe4000fffe0ff */
[----:B------:R-:W-:Y:S01]  /*6ac0*/  UIADD3 UR6, UP0, UPT, UR52, 0x680, URZ ;  /* 0x0000068034067890 */ /* 0x000fe2000ff1e0ff */
[----:B------:R-:W-:Y:S03]  /*6ad0*/  UMOV UR43, UR36 ;  /* 0x00000024002b7c82 */ /* 0x000fe60008000000 */
[----:B------:R-:W-:Y:S01]  /*6ae0*/  MOV R109, UR4 ;  /* 0x00000004006d7c02 */ /* 0x000fe20008000f00 */
[----:B------:R-:W-:Y:S03]  /*6af0*/  UIADD3.X UR7, UPT, UPT, URZ, UR53, URZ, UP0, !UPT ;  /* 0x00000035ff077290 */ /* 0x000fe600087fe4ff */
[----:B------:R-:W-:Y:S11]  /*6b00*/  R2UR UR40, R109 ;  /* 0x000000006d2872ca */ /* 0x000ff600000e0000 */
[----:B------:R-:W-:Y:S02]  /*6b10*/  @!UPT UIADD3 URZ, UPT, UPT, URZ, URZ, URZ ;  /* 0x000000fffffff290 */ /* 0x000fe4000fffe0ff */
[----:B------:R2:W-:Y:S01]  /*6b20*/  UTMASTG.3D [UR40], [UR6] ;  /* 0x00000028060073b5 */ /* 0x0005e20008010000 */
[----:B------:R0:W-:Y:S01]  /*6b30*/  UTMACMDFLUSH ;  /* 0x00000000000079b7 */ /* 0x0001e20000000000 */
[----:B--2---:R-:W-:Y:S04]  /*6b40*/  DEPBAR.LE SB0, 0x1 ;  /* 0x000080400000791a */ /* 0x004fe80000000000 */
.L_x_109:
[----:B------:R-:W-:Y:S05]  /*6b50*/  BSYNC.RECONVERGENT B0 ;  /* 0x0000000000007941 */ /* 0x000fea0003800200 */
.L_x_108:
[----:B------:R-:W-:Y:S06]  /*6b60*/  BAR.SYNC.DEFER_BLOCKING 0x1, 0x80 ;  /* 0x0042000000007b1d */ /* 0x000fec0000010000 */
[----:B------:R-:W2:Y:S01]  /*6b70*/  @P6 SYNCS.PHASECHK.TRANS64.TRYWAIT P0, [R32+URZ+0x110], R33 ;  /* 0x00011021200065a7 */ /* 0x000ea200080011ff */
[----:B------:R-:W-:Y:S01]  /*6b80*/  BSSY B1, `(.L_x_110) ;  /* 0x0000020000017945 */ /* 0x000fe20003800000 */
[----:B--2---:R-:W-:Y:S03]  /*6b90*/  @P6 SEL R115, RZ, 0x1, !P0 ;  /* 0x00000001ff736807 */ /* 0x004fe60004000000 */
[----:B------:R-:W-:Y:S05]  /*6ba0*/  @!P6 BRA `(.L_x_111) ;  /* 0x000000000074e947 */ /* 0x000fea0003800000 */
[----:B------:R-:W-:Y:S01]  /*6bb0*/  ISETP.NE.AND P1, PT, R124, RZ, PT ;  /* 0x000000ff7c00720c */ /* 0x000fe20003f25270 */
[----:B------:R-:W-:Y:S01]  /*6bc0*/  BSSY B0, `(.L_x_112) ;  /* 0x0000009000007945 */ /* 0x000fe20003800000 */
[----:B------:R-:W-:Y:S11]  /*6bd0*/  ISETP.NE.AND P0, PT, R115, RZ, PT ;  /* 0x000000ff7300720c */ /* 0x000ff60003f05270 */
[----:B------:R-:W-:Y:S05]  /*6be0*/  @P1 IMAD R0, R105, 0x1000, R100 ;  /* 0x0000100069001824 */ /* 0x000fea00078e0264 */
[----:B------:R-:W-:Y:S05]  /*6bf0*/  @P1 IADD3 R2, PT, PT, R0, UR49, RZ ;  /* 0x0000003100021c10 */ /* 0x000fea000fffe0ff */
[----:B------:R-:W-:Y:S01]  /*6c00*/  @P1 IMAD.IADD R2, R2, 0x1, R125 ;  /* 0x0000000102021824 */ /* 0x000fe200078e027d */
[----:B------:R-:W-:Y:S06]  /*6c10*/  @P0 BRA `(.L_x_113) ;  /* 0x00000000000c0947 */ /* 0x000fec0003800000 */
[----:B------:R-:W-:Y:S04]  /*6c20*/  SHF.L.U32 R3, R104, 0x1f, RZ ;  /* 0x0000001f68037819 */ /* 0x000fe800000006ff */
[----:B------:R-:W2:Y:S02]  /*6c30*/  SYNCS.PHASECHK.TRANS64.TRYWAIT P0, [R32+URZ+0x110], R3 ;  /* 0x00011003200075a7 */ /* 0x000ea400080011ff */
[----:B--2---:R-:W-:Y:S05]  /*6c40*/  @!P0 BRA `(.L_x_114) ;  /* 0x0000001800e48947 */ /* 0x004fea0003800000 */
.L_x_113:
[----:B------:R-:W-:Y:S05]  /*6c50*/  BSYNC B0 ;  /* 0x0000000000007941 */ /* 0x000fea0003800000 */
.L_x_112:
[----:B------:R-:W-:Y:S01]  /*6c60*/  ISETP.NE.AND P0, PT, R124, RZ, PT ;  /* 0x000000ff7c00720c */ /* 0x000fe20003f05270 */
[----:B--2---:R-:W-:Y:S02]  /*6c70*/  VIADD R32, R32, 0x120 ;  /* 0x0000012020207836 */ /* 0x004fe40000000000 */
[----:B------:R-:W-:Y:S02]  /*6c80*/  IMAD.U32 R3, RZ, RZ, UR37 ;  /* 0x00000025ff037e24 */ /* 0x000fe4000f8e00ff */
[----:B------:R-:W-:Y:S03]  /*6c90*/  VIADD R105, R105, 0x1 ;  /* 0x0000000169697836 */ /* 0x000fe60000000000 */
[----:B------:R-:W-:Y:S05]  /*6ca0*/  PRMT R3, R3, 0x654, R32 ;  /* 0x0000065403037816 */ /* 0x000fea0000000020 */
[----:B------:R2:W3:Y:S04]  /*6cb0*/  @P0 LDS.128 R80, [R0+UR49+0x200] ;  /* 0x0002003100500984 */ /* 0x0004e80008000c00 */
[----:B------:R2:W4:Y:S01]  /*6cc0*/  @P0 LDS.128 R84, [R2+0x210] ;  /* 0x0002100002540984 */ /* 0x0005220000000c00 */
[C---:B------:R-:W-:Y:S01]  /*6cd0*/  ISETP.NE.AND P0, PT, R105.reuse, 0x2, PT ;  /* 0x000000026900780c */ /* 0x040fe20003f05270 */
[----:B------:R-:W-:Y:S01]  /*6ce0*/  @!PT LDS RZ, [RZ] ;  /* 0x00000000fffff984 */ /* 0x000fe20000000800 */
[----:B------:R-:W-:Y:S01]  /*6cf0*/  @!PT LDS RZ, [RZ] ;  /* 0x00000000fffff984 */ /* 0x000fe20000000800 */
[----:B------:R-:W-:Y:S01]  /*6d00*/  @!PT LDS RZ, [RZ] ;  /* 0x00000000fffff984 */ /* 0x000fe20000000800 */
[----:B------:R-:W-:Y:S01]  /*6d10*/  @!PT LDS RZ, [RZ] ;  /* 0x00000000fffff984 */ /* 0x000fe20000000800 */
[----:B------:R5:W-:Y:S06]  /*6d20*/  MEMBAR.ALL.CTA ;  /* 0x0000000000007992 */ /* 0x000bec0000008000 */
[----:B-----5:R-:W5:Y:S01]  /*6d30*/  FENCE.VIEW.ASYNC.S ;  /* 0x00000000000073c6 */ /* 0x020f620000000000 */
[----:B------:R-:W-:Y:S01]  /*6d40*/  SEL R105, R105, RZ, P0 ;  /* 0x000000ff69697207 */ /* 0x000fe20000000000 */
[----:B-----5:R5:W-:Y:S02]  /*6d50*/  SYNCS.ARRIVE.TRANS64.RED.A1T0 RZ, [R3+URZ], RZ ;  /* 0x000000ff03ff79a7 */ /* 0x020be400081004ff */
[----:B-----5:R-:W-:Y:S04]  /*6d60*/  SEL R3, RZ, 0x1, P0 ;  /* 0x00000001ff037807 */ /* 0x020fe80000000000 */
[----:B--23--:R-:W-:Y:S02]  /*6d70*/  LOP3.LUT R104, R104, R3, RZ, 0x3c, !PT ;  /* 0x0000000368687212 */ /* 0x00cfe400078e3cff */
.L_x_111:
[----:B------:R-:W-:Y:S05]  /*6d80*/  BSYNC B1 ;  /* 0x0000000000017941 */ /* 0x000fea0003800000 */
.L_x_110:
[----:B------:R-:W-:Y:S05]  /*6d90*/  VIADD R0, R48, 0x40 ;  /* 0x0000004030007836 */ /* 0x000fea0000000000 */
[----:B------:R-:W-:Y:S04]  /*6da0*/  SHF.R.U32.HI R0, RZ, 0x15, R0 ;  /* 0x00000015ff007819 */ /* 0x000fe80000011600 */
[----:B------:R-:W-:Y:S11]  /*6db0*/  LOP3.LUT P0, RZ, R0, 0x3, R101, 0x48, !PT ;  /* 0x0000000300ff7812 */ /* 0x000ff60007804865 */
[----:B------:R-:W-:Y:S02]  /*6dc0*/  @!UPT UIADD3 URZ, UPT, UPT, URZ, URZ, URZ ;  /* 0x000000fffffff290 */ /* 0x000fe4000fffe0ff */
[----:B------:R-:W-:Y:S05]  /*6dd0*/  @!P0 BRA `(.L_x_115) ;  /* 0x0000000000408947 */ /* 0x000fea0003800000 */
[----:B------:R-:W2:Y:S01]  /*6de0*/  LDCU.64 UR8, c[0x4][0x70] ;  /* 0x01000e00ff0877ac */ /* 0x000ea20008000a00 */
[----:B------:R-:W-:Y:S01]  /*6df0*/  MOV R3, 0x0 ;  /* 0x0000000000037802 */ /* 0x000fe20000000f00 */
[----:B------:R-:W-:Y:S02]  /*6e00*/  HFMA2 R12, -RZ, RZ, 0, 5.9604644775390625e-08 ;  /* 0x00000001ff0c7431 */ /* 0x000fe400000001ff */
[----:B------:R-:W-:Y:S02]  /*6e10*/  IMAD.MOV.U32 R8, RZ, RZ, 0x192 ;  /* 0x00000192ff087424 */ /* 0x000fe400078e00ff */
[----:B------:R-:W-:Y:S01]  /*6e20*/  IMAD.MOV.U32 R13, RZ, RZ, RZ ;  /* 0x000000ffff0d7224 */ /* 0x000fe200078e00ff */
[----:B------:R-:W3:Y:S01]  /*6e30*/  LDCU.64 UR6, c[0x4][0x78] ;  /* 0x01000f00ff0677ac */ /* 0x000ee20008000a00 */
[----:B------:R-:W1:Y:S01]  /*6e40*/  LDC.64 R2, c[0x4][R3] ;  /* 0x0100000003027b82 */ /* 0x000e620000000a00 */
[----:B------:R-:W5:Y:S01]  /*6e50*/  LDCU.64 UR4, c[0x4][0x10] ;  /* 0x01000200ff0477ac */ /* 0x000f620008000a00 */
[----:B--2---:R-:W-:Y:S01]  /*6e60*/  MOV R5, UR9 ;  /* 0x0000000900057c02 */ /* 0x004fe20008000f00 */
[----:B------:R-:W-:Y:S01]  /*6e70*/  IMAD.U32 R4, RZ, RZ, UR8 ;  /* 0x00000008ff047e24 */ /* 0x000fe2000f8e00ff */
[----:B---3--:R-:W-:Y:S01]  /*6e80*/  MOV R7, UR7 ;  /* 0x0000000700077c02 */ /* 0x008fe20008000f00 */
[----:B------:R-:W-:Y:S01]  /*6e90*/  IMAD.U32 R6, RZ, RZ, UR6 ;  /* 0x00000006ff067e24 */ /* 0x000fe2000f8e00ff */
[----:B-----5:R-:W-:Y:S01]  /*6ea0*/  MOV R11, UR5 ;  /* 0x00000005000b7c02 */ /* 0x020fe20008000f00 */
[----:B------:R-:W-:Y:S02]  /*6eb0*/  IMAD.U32 R10, RZ, RZ, UR4 ;  /* 0x00000004ff0a7e24 */ /* 0x000fe4000f8e00ff */
[----:B------:R-:W-:Y:S07]  /*6ec0*/  LEPC R20, `(.L_x_115) ;  /* 0x000000001014794e */ /* 0x000fee0000000000 */
[----:B-1--4-:R-:W-:Y:S05]  /*6ed0*/  CALL.ABS.NOINC R2 ;  /* 0x0000000002007343 */ /* 0x012fea0003c00000 */
.L_x_115:
[----:B------:R-:W-:Y:S01]  /*6ee0*/  ISETP.NE.AND P0, PT, R110, RZ, PT ;  /* 0x000000ff6e00720c */ /* 0x000fe20003f05270 */
[----:B------:R-:W-:Y:S05]  /*6ef0*/  WARPSYNC.ALL ;  /* 0x0000000000007948 */ /* 0x000fea0003800000 */
[----:B------:R-:W-:Y:S01]  /*6f00*/  R2UR UR4, R48 ;  /* 0x00000000300472ca */ /* 0x000fe200000e0000 */
[----:B------:R-:W-:Y:S01]  /*6f10*/  BSSY.RECONVERGENT B0, `(.L_x_116) ;  /* 0x000009c000007945 */ /* 0x000fe20003800200 */
[-C--:B------:R-:W-:Y:S02]  /*6f20*/  F2FP.F16.E5M2.UNPACK_B R51, R80.reuse ;  /* 0x00000050ff33723e */ /* 0x080fe400020004ff */
[----:B------:R-:W-:Y:S02]  /*6f30*/  F2FP.F16.E5M2.UNPACK_B R80, R80.H1 ;  /* 0x00000050ff50723e */ /* 0x000fe400030004ff */
[-C--:B------:R-:W-:Y:S01]  /*6f40*/  F2FP.F16.E5M2.UNPACK_B R55, R81.reuse ;  /* 0x00000051ff37723e */ /* 0x080fe200020004ff */
[--C-:B------:R-:W-:Y:S01]  /*6f50*/  HADD2.F32 R50, -RZ, R51.reuse.H0_H0 ;  /* 0x20000033ff327230 */ /* 0x100fe20000004100 */
[----:B------:R-:W-:Y:S01]  /*6f60*/  F2FP.F16.E5M2.UNPACK_B R81, R81.H1 ;  /* 0x00000051ff51723e */ /* 0x000fe200030004ff */
[----:B------:R-:W-:Y:S01]  /*6f70*/  HADD2.F32 R52, -RZ, R51.H1_H1 ;  /* 0x30000033ff347230 */ /* 0x000fe20000004100 */
[-C--:B------:R-:W-:Y:S01]  /*6f80*/  F2FP.F16.E5M2.UNPACK_B R59, R82.reuse ;  /* 0x00000052ff3b723e */ /* 0x080fe200020004ff */
[--C-:B------:R-:W-:Y:S01]  /*6f90*/  HADD2.F32 R51, -RZ, R80.reuse.H0_H0 ;  /* 0x20000050ff337230 */ /* 0x100fe20000004100 */
[----:B------:R-:W-:Y:S01]  /*6fa0*/  F2FP.F16.E5M2.UNPACK_B R82, R82.H1 ;  /* 0x00000052ff52723e */ /* 0x000fe200030004ff */
[----:B------:R-:W-:Y:S01]  /*6fb0*/  LDTM.16dp32bit_t0_t15.x32 R4, tmem[UR4+0x40] ;  /* 0x00004004000479ee */ /* 0x000fe20008a80000 */
[----:B------:R-:W2:Y:S01]  /*6fc0*/  LDTM.16dp32bit_t16_t31.x32 R4, tmem[UR4+0x60] ;  /* 0x00006004000479ee */ /* 0x000ea20008aa0000 */
[----:B------:R-:W-:Y:S01]  /*6fd0*/  NOP ;  /* 0x0000000000007918 */ /* 0x000fe20000000000 */
[--C-:B------:R-:W-:Y:S01]  /*6fe0*/  HADD2.F32 R53, -RZ, R55.reuse.H0_H0 ;  /* 0x20000037ff357230 */ /* 0x100fe20000004100 */
[----:B------:R-:W-:Y:S01]  /*6ff0*/  R2UR UR5, R113 ;  /* 0x00000000710572ca */ /* 0x000fe200000e0000 */
[----:B------:R-:W-:Y:S01]  /*7000*/  HADD2.F32 R56, -RZ, R55.H1_H1 ;  /* 0x30000037ff387230 */ /* 0x000fe20000004100 */
[----:B------:R-:W-:Y:S01]  /*7010*/  F2FP.F16.E5M2.UNPACK_B R63, R83 ;  /* 0x00000053ff3f723e */ /* 0x000fe200020004ff */
[--C-:B------:R-:W-:Y:S01]  /*7020*/  HADD2.F32 R57, -RZ, R59.reuse.H0_H0 ;  /* 0x2000003bff397230 */ /* 0x100fe20000004100 */
[----:B----4-:R-:W-:Y:S01]  /*7030*/  F2FP.F16.E5M2.UNPACK_B R67, R84 ;  /* 0x00000054ff43723e */ /* 0x010fe200020004ff */
[----:B------:R-:W-:Y:S01]  /*7040*/  HADD2.F32 R60, -RZ, R59.H1_H1 ;  /* 0x3000003bff3c7230 */ /* 0x000fe20000004100 */
[----:B------:R-:W-:Y:S01]  /*7050*/  F2FP.F16.E5M2.UNPACK_B R71, R85 ;  /* 0x00000055ff47723e */ /* 0x000fe200020004ff */
[--C-:B------:R-:W-:Y:S01]  /*7060*/  HADD2.F32 R61, -RZ, R63.reuse.H0_H0 ;  /* 0x2000003fff3d7230 */ /* 0x100fe20000004100 */
[----:B------:R-:W-:Y:S01]  /*7070*/  F2FP.F16.E5M2.UNPACK_B R75, R86 ;  /* 0x00000056ff4b723e */ /* 0x000fe200020004ff */
[----:B------:R-:W-:Y:S01]  /*7080*/  HADD2.F32 R64, -RZ, R63.H1_H1 ;  /* 0x3000003fff407230 */ /* 0x000fe20000004100 */
[----:B------:R-:W-:Y:S01]  /*7090*/  F2FP.F16.E5M2.UNPACK_B R77, R87 ;  /* 0x00000057ff4d723e */ /* 0x000fe200020004ff */
[--C-:B------:R-:W-:Y:S01]  /*70a0*/  HADD2.F32 R65, -RZ, R67.reuse.H0_H0 ;  /* 0x20000043ff417230 */ /* 0x100fe20000004100 */
[----:B------:R-:W-:Y:S01]  /*70b0*/  F2FP.F16.E5M2.UNPACK_B R83, R83.H1 ;  /* 0x00000053ff53723e */ /* 0x000fe200030004ff */
[----:B------:R-:W-:Y:S01]  /*70c0*/  UIADD3 UR5, UPT, UPT, UR5, 0x180, URZ ;  /* 0x0000018005057890 */ /* 0x000fe2000fffe0ff */
[----:B------:R-:W-:Y:S01]  /*70d0*/  HADD2.F32 R67, -RZ, R67.H1_H1 ;  /* 0x30000043ff437230 */ /* 0x000fe20000004100 */
[----:B------:R-:W-:Y:S01]  /*70e0*/  F2FP.F16.E5M2.UNPACK_B R84, R84.H1 ;  /* 0x00000054ff54723e */ /* 0x000fe200030004ff */
[--C-:B------:R-:W-:Y:S01]  /*70f0*/  HADD2.F32 R69, -RZ, R71.reuse.H0_H0 ;  /* 0x20000047ff457230 */ /* 0x100fe20000004100 */
[----:B------:R-:W-:Y:S01]  /*7100*/  UPRMT UR5, UR37, 0x654, UR5 ;  /* 0x0000065425057896 */ /* 0x000fe20008000005 */
[----:B------:R-:W-:Y:S01]  /*7110*/  HADD2.F32 R72, -RZ, R71.H1_H1 ;  /* 0x30000047ff487230 */ /* 0x000fe20000004100 */
[----:B------:R-:W-:Y:S01]  /*7120*/  F2FP.F16.E5M2.UNPACK_B R85, R85.H1 ;  /* 0x00000055ff55723e */ /* 0x000fe200030004ff */
[--C-:B------:R-:W-:Y:S02]  /*7130*/  HADD2.F32 R73, -RZ, R75.reuse.H0_H0 ;  /* 0x2000004bff497230 */ /* 0x100fe40000004100 */
[C---:B--2---:R-:W-:Y:S01]  /*7140*/  FMUL R4, R47.reuse, R4 ;  /* 0x000000042f047220 */ /* 0x044fe20000400000 */
[C---:B------:R-:W-:Y:S01]  /*7150*/  FMUL R5, R47.reuse, R5 ;  /* 0x000000052f057220 */ /* 0x040fe20000400000 */
[C---:B------:R-:W-:Y:S01]  /*7160*/  FMUL R8, R47.reuse, R8 ;  /* 0x000000082f087220 */ /* 0x040fe20000400000 */
[----:B------:R-:W-:Y:S01]  /*7170*/  FMUL R9, R47, R9 ;  /* 0x000000092f097220 */ /* 0x000fe20000400000 */
[C---:B------:R-:W-:Y:S01]  /*7180*/  FFMA R4, R49.reuse, R50, R4 ;  /* 0x0000003231047223 */ /* 0x040fe20000000004 */
[----:B------:R-:W-:Y:S01]  /*7190*/  SYNCS.ARRIVE.TRANS64.RED.A1T0 RZ, [UR5], RZ ;  /* 0x000000ffffff79a7 */ /* 0x000fe20008100405 */
        /* <DEDUP_REMOVED lines=18> */
[--C-:B------:R-:W-:Y:S02]  /*72c0*/  HADD2.F32 R55, -RZ, R81.reuse.H0_H0 ;  /* 0x20000051ff377230 */ /* 0x100fe40000004100 */
[----:B------:R-:W-:Y:S01]  /*72d0*/  FMUL R10, R47, R10 ;  /* 0x0000000a2f0a7220 */ /* 0x000fe20000400000 */
[C---:B------:R-:W-:Y:S01]  /*72e0*/  FFMA R6, R49.reuse, R51, R6 ;  /* 0x0000003331067223 */ /* 0x040fe20000000006 */
[----:B------:R-:W-:Y:S02]  /*72f0*/  HADD2.F32 R58, -RZ, R81.H1_H1 ;  /* 0x30000051ff3a7230 */ /* 0x000fe40000004100 */
[C---:B------:R-:W-:Y:S01]  /*7300*/  FFMA R7, R49.reuse, R54, R7 ;  /* 0x0000003631077223 */ /* 0x040fe20000000007 */
[C---:B------:R-:W-:Y:S01]  /*7310*/  FFMA R8, R49.reuse, R53, R8 ;  /* 0x0000003531087223 */ /* 0x040fe20000000008 */
[C---:B------:R-:W-:Y:S01]  /*7320*/  FFMA R9, R49.reuse, R56, R9 ;  /* 0x0000003831097223 */ /* 0x040fe20000000009 */
[----:B------:R-:W-:Y:S01]  /*7330*/  FFMA R10, R49, R55, R10 ;  /* 0x00000037310a7223 */ /* 0x000fe2000000000a */
[----:B------:R-:W-:Y:S01]  /*7340*/  HADD2.F32 R51, -RZ, R77.H0_H0 ;  /* 0x2000004dff337230 */ /* 0x000fe20000004100 */
[----:B-1----:R-:W-:Y:S01]  /*7350*/  F2FP.SATFINITE.E5M2.F32.PACK_AB_MERGE_C R116, R7, R6, RZ ;  /* 0x000000060774723e */ /* 0x002fe200048060ff */
[C---:B------:R-:W-:Y:S01]  /*7360*/  FMUL R11, R47.reuse, R11 ;  /* 0x0000000b2f0b7220 */ /* 0x040fe20000400000 */
[--C-:B------:R-:W-:Y:S02]  /*7370*/  HADD2.F32 R59, -RZ, R82.reuse.H0_H0 ;  /* 0x20000052ff3b7230 */ /* 0x100fe40000004100 */
[----:B------:R-:W-:Y:S01]  /*7380*/  FMUL R14, R47, R14 ;  /* 0x0000000e2f0e7220 */ /* 0x000fe20000400000 */
[----:B------:R-:W-:Y:S01]  /*7390*/  HADD2.F32 R62, -RZ, R82.H1_H1 ;  /* 0x30000052ff3e7230 */ /* 0x000fe20000004100 */
[----:B------:R-:W-:Y:S01]  /*73a0*/  F2FP.SATFINITE.E5M2.F32.PACK_AB_MERGE_C R116, R5, R4, R116 ;  /* 0x000000040574723e */ /* 0x000fe20004806074 */
[C---:B------:R-:W-:Y:S01]  /*73b0*/  FFMA R11, R49.reuse, R58, R11 ;  /* 0x0000003a310b7223 */ /* 0x040fe2000000000b */
[C---:B------:R-:W-:Y:S01]  /*73c0*/  FFMA R12, R49.reuse, R57, R12 ;  /* 0x00000039310c7223 */ /* 0x040fe2000000000c */
[C---:B------:R-:W-:Y:S01]  /*73d0*/  FFMA R13, R49.reuse, R60, R13 ;  /* 0x0000003c310d7223 */ /* 0x040fe2000000000d */
[----:B------:R-:W-:Y:S01]  /*73e0*/  F2FP.F16.E5M2.UNPACK_B R86, R86.H1 ;  /* 0x00000056ff56723e */ /* 0x000fe200030004ff */
[----:B------:R-:W-:Y:S01]  /*73f0*/  FFMA R14, R49, R59, R14 ;  /* 0x0000003b310e7223 */ /* 0x000fe2000000000e */
[----:B------:R-:W-:Y:S01]  /*7400*/  F2FP.SATFINITE.E5M2.F32.PACK_AB_MERGE_C R117, R11, R10, RZ ;  /* 0x0000000a0b75723e */ /* 0x000fe200048060ff */
[C---:B------:R-:W-:Y:S01]  /*7410*/  FMUL R15, R47.reuse, R15 ;  /* 0x0000000f2f0f7220 */ /* 0x040fe20000400000 */
[--C-:B------:R-:W-:Y:S02]  /*7420*/  HADD2.F32 R63, -RZ, R83.reuse.H0_H0 ;  /* 0x20000053ff3f7230 */ /* 0x100fe40000004100 */
[----:B------:R-:W-:Y:S01]  /*7430*/  FMUL R18, R47, R18 ;  /* 0x000000122f127220 */ /* 0x000fe20000400000 */
[----:B------:R-:W-:Y:S01]  /*7440*/  HADD2.F32 R66, -RZ, R83.H1_H1 ;  /* 0x30000053ff427230 */ /* 0x000fe20000004100 */
[----:B------:R-:W-:Y:S01]  /*7450*/  F2FP.SATFINITE.E5M2.F32.PACK_AB_MERGE_C R117, R9, R8, R117 ;  /* 0x000000080975723e */ /* 0x000fe20004806075 */
[C---:B------:R-:W-:Y:S01]  /*7460*/  FFMA R15, R49.reuse, R62, R15 ;  /* 0x0000003e310f7223 */ /* 0x040fe2000000000f */
[C---:B------:R-:W-:Y:S01]  /*7470*/  FFMA R16, R49.reuse, R61, R16 ;  /* 0x0000003d31107223 */ /* 0x040fe20000000010 */
[----:B------:R-:W-:Y:S01]  /*7480*/  FFMA R17, R49, R64, R17 ;  /* 0x0000004031117223 */ /* 0x000fe20000000011 */
[----:B------:R-:W-:Y:S01]  /*7490*/  FMUL R19, R47, R19 ;  /* 0x000000132f137220 */ /* 0x000fe20000400000 */
        /* <DEDUP_REMOVED lines=15> */
[----:B------:R-:W-:Y:S01]  /*7590*/  F2FP.F16.E5M2.UNPACK_B R87, R87.H1 ;  /* 0x00000057ff57723e */ /* 0x000fe200030004ff */
        /* <DEDUP_REMOVED lines=32> */
[----:B------:R-:W-:Y:S03]  /*77a0*/  IADD3 R79, PT, PT, R44, 0x1, RZ ;  /* 0x000000012c4f7810 */ /* 0x000fe60007ffe0ff */
        /* <DEDUP_REMOVED lines=9> */
[----:B------:R-:W-:Y:S02]  /*7840*/  UIADD3 UR8, UP0, UPT, UR52, 0x680, URZ ;  /* 0x0000068034087890 */ /* 0x000fe4000ff1e0ff */
[----:B------:R-:W-:Y:S02]  /*7850*/  UIADD3 UR5, UPT, UPT, UR41, 0x40, URZ ;  /* 0x0000004029057890 */ /* 0x000fe4000fffe0ff */
[----:B------:R-:W-:Y:S02]  /*7860*/  UIADD3 UR4, UPT, UPT, UR49, 0x3200, URZ ;  /* 0x0000320031047890 */ /* 0x000fe4000fffe0ff */
[----:B------:R-:W-:Y:S01]  /*7870*/  UIADD3.X UR9, UPT, UPT, URZ, UR53, URZ, UP0, !UPT ;  /* 0x00000035ff097290 */ /* 0x000fe200087fe4ff */
[----:B------:R-:W-:Y:S01]  /*7880*/  UMOV UR6, UR42 ;  /* 0x0000002a00067c82 */ /* 0x000fe20008000000 */
[----:B------:R-:W-:Y:S07]  /*7890*/  UMOV UR7, UR36 ;  /* 0x0000002400077c82 */ /* 0x000fee0008000000 */
[----:B------:R2:W-:Y:S01]  /*78a0*/  UTMASTG.3D [UR4], [UR8] ;  /* 0x00000004080073b5 */ /* 0x0005e20008010000 */
[----:B------:R0:W-:Y:S01]  /*78b0*/  UTMACMDFLUSH ;  /* 0x00000000000079b7 */ /* 0x0001e20000000000 */
[----:B--2---:R-:W-:Y:S04]  /*78c0*/  DEPBAR.LE SB0, 0x1 ;  /* 0x000080400000791a */ /* 0x004fe80000000000 */
.L_x_117:
[----:B------:R-:W-:Y:S05]  /*78d0*/  BSYNC.RECONVERGENT B0 ;  /* 0x0000000000007941 */ /* 0x000fea0003800200 */
.L_x_116:
[----:B------:R-:W-:Y:S01]  /*78e0*/  BAR.SYNC.DEFER_BLOCKING 0x1, 0x80 ;  /* 0x0042000000007b1d */ /* 0x000fe20000010000 */
[----:B------:R-:W-:Y:S01]  /*78f0*/  ISETP.NE.AND P2, PT, R111, RZ, PT ;  /* 0x000000ff6f00720c */ /* 0x000fe20003f45270 */
[----:B------:R-:W-:Y:S01]  /*7900*/  IMAD.IADD R20, R43, 0x1, R94 ;  /* 0x000000012b147824 */ /* 0x000fe200078e025e */
[----:B------:R-:W-:Y:S01]  /*7910*/  ISETP.NE.AND P0, PT, R112, 0x2, PT ;  /* 0x000000027000780c */ /* 0x000fe20003f05270 */
[----:B------:R-:W-:Y:S01]  /*7920*/  IMAD.IADD R21, R45, 0x1, R96 ;  /* 0x000000012d157824 */ /* 0x000fe200078e0260 */
[----:B------:R-:W-:Y:S02]  /*7930*/  ISETP.NE.AND P1, PT, R79, 0x4, PT ;  /* 0x000000044f00780c */ /* 0x000fe40003f25270 */
[----:B------:R-:W-:Y:S02]  /*7940*/  SEL R3, RZ, 0x1, P0 ;  /* 0x00000001ff037807 */ /* 0x000fe40000000000 */
[----:B------:R-:W-:Y:S02]  /*7950*/  SEL R0, RZ, 0x1, P1 ;  /* 0x00000001ff007807 */ /* 0x000fe40000800000 */
[----:B------:R-:W-:Y:S02]  /*7960*/  LOP3.LUT R106, R106, R3, RZ, 0x3c, !PT ;  /* 0x000000036a6a7212 */ /* 0x000fe400078e3cff */
[----:B------:R-:W-:Y:S02]  /*7970*/  LOP3.LUT R107, R107, R0, RZ, 0x3c, !PT ;  /* 0x000000006b6b7212 */ /* 0x000fe400078e3cff */
[----:B------:R-:W-:Y:S02]  /*7980*/  @P2 R2UR UR36, R103 ;  /* 0x00000000672422ca */ /* 0x000fe400000e0000 */
[----:B------:R-:W-:Y:S02]  /*7990*/  SEL R112, R112, RZ, P0 ;  /* 0x000000ff70707207 */ /* 0x000fe40000000000 */
[----:B------:R-:W-:Y:S01]  /*79a0*/  SEL R44, R79, RZ, P1 ;  /* 0x000000ff4f2c7207 */ /* 0x000fe20000800000 */
[----:B------:R-:W-:Y:S10]  /*79b0*/  @P2 BRA `(.L_x_118) ;  /* 0xffffffd400f82947 */ /* 0x000ff4000383ffff */
[----:B------:R-:W-:Y:S05]  /*79c0*/  EXIT ;  /* 0x000000000000794d */ /* 0x000fea0003800000 */
.L_x_20:
[----:B--2---:R2:W1:Y:S02]  /*79d0*/  SYNCS.PHASECHK.TRANS64.TRYWAIT P0, [R3+URZ+0x1b0], R2 ;  /* 0x0001b002030075a7 */ /* 0x00446400080011ff */
[----:B-1----:R-:W-:Y:S05]  /*79e0*/  @!P0 NANOSLEEP.SYNCS 0x989680 ;  /* 0x009896800000895d */ /* 0x002fea0003900000 */
[----:B------:R-:W1:Y:S02]  /*79f0*/  @!P0 SYNCS.PHASECHK.TRANS64 P0, [R3+URZ+0x1b0], R2 ;  /* 0x0001b002030085a7 */ /* 0x000e6400080010ff */
[----:B-1----:R-:W-:Y:S05]  /*7a00*/  @!P0 BRA `(.L_x_20) ;  /* 0xfffffffc00f08947 */ /* 0x002fea000383ffff */
[----:B------:R-:W-:Y:S05]  /*7a10*/  BRA `(.L_x_119) ;  /* 0xffffff9c00587947 */ /* 0x000fea000383ffff */
.L_x_23:
[----:B-1----:R-:W-:-:S07]  /*7a20*/  MOV R2, UR33 ;  /* 0x0000002100027c02 */ /* 0x002fce0008000f00 */
.L_x_120:
[----:B-1----:R1:W2:Y:S02]  /*7a30*/  SYNCS.PHASECHK.TRANS64.TRYWAIT P0, [R2+URZ+0x88], R5 ;  /* 0x00008805020075a7 */ /* 0x0022a400080011ff */
[----:B--2---:R-:W-:Y:S05]  /*7a40*/  @!P0 NANOSLEEP.SYNCS 0x989680 ;  /* 0x009896800000895d */ /* 0x004fea0003900000 */
[----:B------:R-:W2:Y:S02]  /*7a50*/  @!P0 SYNCS.PHASECHK.TRANS64 P0, [R2+URZ+0x88], R5 ;  /* 0x00008805020085a7 */ /* 0x000ea400080010ff */
[----:B--2---:R-:W-:Y:S05]  /*7a60*/  @!P0 BRA `(.L_x_120) ;  /* 0xfffffffc00f08947 */ /* 0x004fea000383ffff */
[----:B------:R-:W-:Y:S05]  /*7a70*/  BRA `(.L_x_22) ;  /* 0xffffff9c00a87947 */ /* 0x000fea000383ffff */
.L_x_29:
[----:B-1----:R-:W-:-:S07]  /*7a80*/  MOV R2, UR17 ;  /* 0x0000001100027c02 */ /* 0x002fce0008000f00 */
.L_x_121:
[----:B-1----:R1:W2:Y:S02]  /*7a90*/  SYNCS.PHASECHK.TRANS64.TRYWAIT P0, [R2+URZ+0x88], R5 ;  /* 0x00008805020075a7 */ /* 0x0022a400080011ff */
[----:B--2---:R-:W-:Y:S05]  /*7aa0*/  @!P0 NANOSLEEP.SYNCS 0x989680 ;  /* 0x009896800000895d */ /* 0x004fea0003900000 */
[----:B------:R-:W2:Y:S02]  /*7ab0*/  @!P0 SYNCS.PHASECHK.TRANS64 P0, [R2+URZ+0x88], R5 ;  /* 0x00008805020085a7 */ /* 0x000ea400080010ff */
[----:B--2---:R-:W-:Y:S05]  /*7ac0*/  @!P0 BRA `(.L_x_121) ;  /* 0xfffffffc00f08947 */ /* 0x004fea000383ffff */
[----:B------:R-:W-:Y:S05]  /*7ad0*/  BRA `(.L_x_28) ;  /* 0xffffffa000507947 */ /* 0x000fea000383ffff */
.L_x_33:
[----:B-1----:R1:W2:Y:S02]  /*7ae0*/  SYNCS.PHASECHK.TRANS64.TRYWAIT P0, [R2+URZ+0x140], R3 ;  /* 0x00014003020075a7 */ /* 0x0022a400080011ff */
[----:B--2---:R-:W-:Y:S05]  /*7af0*/  @!P0 NANOSLEEP.SYNCS 0x989680 ;  /* 0x009896800000895d */ /* 0x004fea0003900000 */
[----:B------:R-:W2:Y:S02]  /*7b00*/  @!P0 SYNCS.PHASECHK.TRANS64 P0, [R2+URZ+0x140], R3 ;  /* 0x00014003020085a7 */ /* 0x000ea400080010ff */
[----:B--2---:R-:W-:Y:S05]  /*7b10*/  @!P0 BRA `(.L_x_33) ;  /* 0xfffffffc00f08947 */ /* 0x004fea000383ffff */
[----:B------:R-:W-:Y:S05]  /*7b20*/  BRA `(.L_x_122) ;  /* 0xffffffa000e07947 */ /* 0x000fea000383ffff */
.L_x_37:
[----:B----4-:R-:W-:-:S07]  /*7b30*/  MOV R0, UR5 ;  /* 0x0000000500007c02 */ /* 0x010fce0008000f00 */
.L_x_123:
[----:B-1----:R1:W2:Y:S02]  /*7b40*/  SYNCS.PHASECHK.TRANS64.TRYWAIT P0, [R0+URZ], R3 ;  /* 0x00000003000075a7 */ /* 0x0022a400080011ff */
[----:B--2---:R-:W-:Y:S05]  /*7b50*/  @!P0 NANOSLEEP.SYNCS 0x989680 ;  /* 0x009896800000895d */ /* 0x004fea0003900000 */
[----:B------:R-:W2:Y:S02]  /*7b60*/  @!P0 SYNCS.PHASECHK.TRANS64 P0, [R0+URZ], R3 ;  /* 0x00000003000085a7 */ /* 0x000ea400080010ff */
[----:B--2---:R-:W-:Y:S05]  /*7b70*/  @!P0 BRA `(.L_x_123) ;  /* 0xfffffffc00f08947 */ /* 0x004fea000383ffff */
[----:B------:R-:W-:Y:S05]  /*7b80*/  BRA `(.L_x_124) ;  /* 0xffffffa800507947 */ /* 0x000fea000383ffff */
.L_x_38:
[----:B----4-:R-:W-:-:S07]  /*7b90*/  MOV R0, UR5 ;  /* 0x0000000500007c02 */ /* 0x010fce0008000f00 */
.L_x_125:
[----:B-1----:R1:W2:Y:S02]  /*7ba0*/  SYNCS.PHASECHK.TRANS64.TRYWAIT P0, [R0+URZ], R3 ;  /* 0x00000003000075a7 */ /* 0x0022a400080011ff */
[----:B--2---:R-:W-:Y:S05]  /*7bb0*/  @!P0 NANOSLEEP.SYNCS 0x989680 ;  /* 0x009896800000895d */ /* 0x004fea0003900000 */
[----:B------:R-:W2:Y:S02]  /*7bc0*/  @!P0 SYNCS.PHASECHK.TRANS64 P0, [R0+URZ], R3 ;  /* 0x00000003000085a7 */ /* 0x000ea400080010ff */
[----:B--2---:R-:W-:Y:S05]  /*7bd0*/  @!P0 BRA `(.L_x_125) ;  /* 0xfffffffc00f08947 */ /* 0x004fea000383ffff */
[----:B------:R-:W-:Y:S05]  /*7be0*/  BRA `(.L_x_126) ;  /* 0xffffffa8005c7947 */ /* 0x000fea000383ffff */
.L_x_39:
[----:B----4-:R-:W-:-:S07]  /*7bf0*/  MOV R0, UR5 ;  /* 0x0000000500007c02 */ /* 0x010fce0008000f00 */
.L_x_127:
[----:B-1----:R1:W2:Y:S02]  /*7c00*/  SYNCS.PHASECHK.TRANS64.TRYWAIT P0, [R0+URZ], R3 ;  /* 0x00000003000075a7 */ /* 0x0022a400080011ff */
[----:B--2---:R-:W-:Y:S05]  /*7c10*/  @!P0 NANOSLEEP.SYNCS 0x989680 ;  /* 0x009896800000895d */ /* 0x004fea0003900000 */
[----:B------:R-:W2:Y:S02]  /*7c20*/  @!P0 SYNCS.PHASECHK.TRANS64 P0, [R0+URZ], R3 ;  /* 0x00000003000085a7 */ /* 0x000ea400080010ff */
[----:B--2---:R-:W-:Y:S05]  /*7c30*/  @!P0 BRA `(.L_x_127) ;  /* 0xfffffffc00f08947 */ /* 0x004fea000383ffff */
[----:B------:R-:W-:Y:S05]  /*7c40*/  BRA `(.L_x_128) ;  /* 0xffffffa800687947 */ /* 0x000fea000383ffff */
.L_x_40:
[----:B----4-:R-:W-:-:S07]  /*7c50*/  MOV R0, UR5 ;  /* 0x0000000500007c02 */ /* 0x010fce0008000f00 */
.L_x_129:
[----:B-1----:R1:W2:Y:S02]  /*7c60*/  SYNCS.PHASECHK.TRANS64.TRYWAIT P0, [R0+URZ], R3 ;  /* 0x00000003000075a7 */ /* 0x0022a400080011ff */
[----:B--2---:R-:W-:Y:S05]  /*7c70*/  @!P0 NANOSLEEP.SYNCS 0x989680 ;  /* 0x009896800000895d */ /* 0x004fea0003900000 */
[----:B------:R-:W2:Y:S02]  /*7c80*/  @!P0 SYNCS.PHASECHK.TRANS64 P0, [R0+URZ], R3 ;  /* 0x00000003000085a7 */ /* 0x000ea400080010ff */
[----:B--2---:R-:W-:Y:S05]  /*7c90*/  @!P0 BRA `(.L_x_129) ;  /* 0xfffffffc00f08947 */ /* 0x004fea000383ffff */
[----:B------:R-:W-:Y:S05]  /*7ca0*/  BRA `(.L_x_130) ;  /* 0xffffffa800747947 */ /* 0x000fea000383ffff */
.L_x_41:
[----:B----4-:R-:W-:-:S07]  /*7cb0*/  MOV R0, UR5 ;  /* 0x0000000500007c02 */ /* 0x010fce0008000f00 */
.L_x_131:
[----:B-1----:R1:W2:Y:S02]  /*7cc0*/  SYNCS.PHASECHK.TRANS64.TRYWAIT P0, [R0+URZ], R3 ;  /* 0x00000003000075a7 */ /* 0x0022a400080011ff */
[----:B--2---:R-:W-:Y:S05]  /*7cd0*/  @!P0 NANOSLEEP.SYNCS 0x989680 ;  /* 0x009896800000895d */ /* 0x004fea0003900000 */
[----:B------:R-:W2:Y:S02]  /*7ce0*/  @!P0 SYNCS.PHASECHK.TRANS64 P0, [R0+URZ], R3 ;  /* 0x00000003000085a7 */ /* 0x000ea400080010ff */
[----:B--2---:R-:W-:Y:S05]  /*7cf0*/  @!P0 BRA `(.L_x_131) ;  /* 0xfffffffc00f08947 */ /* 0x004fea000383ffff */
[----:B------:R-:W-:Y:S05]  /*7d00*/  BRA `(.L_x_132) ;  /* 0xffffffa800807947 */ /* 0x000fea000383ffff */
.L_x_42:
[----:B----4-:R-:W-:-:S07]  /*7d10*/  MOV R0, UR5 ;  /* 0x0000000500007c02 */ /* 0x010fce0008000f00 */
.L_x_133:
[----:B-1----:R1:W2:Y:S02]  /*7d20*/  SYNCS.PHASECHK.TRANS64.TRYWAIT P0, [R0+URZ], R3 ;  /* 0x00000003000075a7 */ /* 0x0022a400080011ff */
[----:B--2---:R-:W-:Y:S05]  /*7d30*/  @!P0 NANOSLEEP.SYNCS 0x989680 ;  /* 0x009896800000895d */ /* 0x004fea0003900000 */
[----:B------:R-:W2:Y:S02]  /*7d40*/  @!P0 SYNCS.PHASECHK.TRANS64 P0, [R0+URZ], R3 ;  /* 0x00000003000085a7 */ /* 0x000ea400080010ff */
[----:B--2---:R-:W-:Y:S05]  /*7d50*/  @!P0 BRA `(.L_x_133) ;  /* 0xfffffffc00f08947 */ /* 0x004fea000383ffff */
[----:B------:R-:W-:Y:S05]  /*7d60*/  BRA `(.L_x_134) ;  /* 0xffffffa8008c7947 */ /* 0x000fea000383ffff */
.L_x_43:
[----:B----4-:R-:W-:-:S07]  /*7d70*/  MOV R0, UR5 ;  /* 0x0000000500007c02 */ /* 0x010fce0008000f00 */
.L_x_135:
[----:B-1----:R1:W2:Y:S02]  /*7d80*/  SYNCS.PHASECHK.TRANS64.TRYWAIT P0, [R0+URZ], R3 ;  /* 0x00000003000075a7 */ /* 0x0022a400080011ff */
[----:B--2---:R-:W-:Y:S05]  /*7d90*/  @!P0 NANOSLEEP.SYNCS 0x989680 ;  /* 0x009896800000895d */ /* 0x004fea0003900000 */
[----:B------:R-:W2:Y:S02]  /*7da0*/  @!P0 SYNCS.PHASECHK.TRANS64 P0, [R0+URZ], R3 ;  /* 0x00000003000085a7 */ /* 0x000ea400080010ff */
[----:B--2---:R-:W-:Y:S05]  /*7db0*/  @!P0 BRA `(.L_x_135) ;  /* 0xfffffffc00f08947 */ /* 0x004fea000383ffff */
[----:B------:R-:W-:Y:S05]  /*7dc0*/  BRA `(.L_x_136) ;  /* 0xffffffa800987947 */ /* 0x000fea000383ffff */
.L_x_44:
[----:B----4-:R-:W-:-:S07]  /*7dd0*/  MOV R0, UR5 ;  /* 0x0000000500007c02 */ /* 0x010fce0008000f00 */
.L_x_137:
[----:B-1----:R1:W2:Y:S02]  /*7de0*/  SYNCS.PHASECHK.TRANS64.TRYWAIT P0, [R0+URZ], R3 ;  /* 0x00000003000075a7 */ /* 0x0022a400080011ff */
[----:B--2---:R-:W-:Y:S05]  /*7df0*/  @!P0 NANOSLEEP.SYNCS 0x989680 ;  /* 0x009896800000895d */ /* 0x004fea0003900000 */
[----:B------:R-:W2:Y:S02]  /*7e00*/  @!P0 SYNCS.PHASECHK.TRANS64 P0, [R0+URZ], R3 ;  /* 0x00000003000085a7 */ /* 0x000ea400080010ff */
[----:B--2---:R-:W-:Y:S05]  /*7e10*/  @!P0 BRA `(.L_x_137) ;  /* 0xfffffffc00f08947 */ /* 0x004fea000383ffff */
[----:B------:R-:W-:Y:S05]  /*7e20*/  BRA `(.L_x_138) ;  /* 0xffffffa800a47947 */ /* 0x000fea000383ffff */
.L_x_45:
[----:B----4-:R-:W-:-:S07]  /*7e30*/  MOV R0, UR5 ;  /* 0x0000000500007c02 */ /* 0x010fce0008000f00 */
.L_x_139:
[----:B-1----:R1:W2:Y:S02]  /*7e40*/  SYNCS.PHASECHK.TRANS64.TRYWAIT P0, [R0+URZ], R3 ;  /* 0x00000003000075a7 */ /* 0x0022a400080011ff */
[----:B--2---:R-:W-:Y:S05]  /*7e50*/  @!P0 NANOSLEEP.SYNCS 0x989680 ;  /* 0x009896800000895d */ /* 0x004fea0003900000 */
[----:B------:R-:W2:Y:S02]  /*7e60*/  @!P0 SYNCS.PHASECHK.TRANS64 P0, [R0+URZ], R3 ;  /* 0x00000003000085a7 */ /* 0x000ea400080010ff */
[----:B--2---:R-:W-:Y:S05]  /*7e70*/  @!P0 BRA `(.L_x_139) ;  /* 0xfffffffc00f08947 */ /* 0x004fea000383ffff */
[----:B------:R-:W-:Y:S05]  /*7e80*/  BRA `(.L_x_140) ;  /* 0xffffffa800b07947 */ /* 0x000fea000383ffff */
.L_x_46:
[----:B----4-:R-:W-:-:S07]  /*7e90*/  MOV R0, UR5 ;  /* 0x0000000500007c02 */ /* 0x010fce0008000f00 */
.L_x_141:
[----:B-1----:R1:W2:Y:S02]  /*7ea0*/  SYNCS.PHASECHK.TRANS64.TRYWAIT P0, [R0+URZ], R3 ;  /* 0x00000003000075a7 */ /* 0x0022a400080011ff */
[----:B--2---:R-:W-:Y:S05]  /*7eb0*/  @!P0 NANOSLEEP.SYNCS 0x989680 ;  /* 0x009896800000895d */ /* 0x004fea0003900000 */
[----:B------:R-:W2:Y:S02]  /*7ec0*/  @!P0 SYNCS.PHASECHK.TRANS64 P0, [R0+URZ], R3 ;  /* 0x00000003000085a7 */ /* 0x000ea400080010ff */
[----:B--2---:R-:W-:Y:S05]  /*7ed0*/  @!P0 BRA `(.L_x_141) ;  /* 0xfffffffc00f08947 */ /* 0x004fea000383ffff */
[----:B------:R-:W-:Y:S05]  /*7ee0*/  BRA `(.L_x_142) ;  /* 0xffffffa800bc7947 */ /* 0x000fea000383ffff */
.L_x_47:
[----:B----4-:R-:W-:-:S07]  /*7ef0*/  MOV R0, UR5 ;  /* 0x0000000500007c02 */ /* 0x010fce0008000f00 */
.L_x_143:
[----:B-1----:R1:W2:Y:S02]  /*7f00*/  SYNCS.PHASECHK.TRANS64.TRYWAIT P0, [R0+URZ], R3 ;  /* 0x00000003000075a7 */ /* 0x0022a400080011ff */
[----:B--2---:R-:W-:Y:S05]  /*7f10*/  @!P0 NANOSLEEP.SYNCS 0x989680 ;  /* 0x009896800000895d */ /* 0x004fea0003900000 */
[----:B------:R-:W2:Y:S02]  /*7f20*/  @!P0 SYNCS.PHASECHK.TRANS64 P0, [R0+URZ], R3 ;  /* 0x00000003000085a7 */ /* 0x000ea400080010ff */
[----:B--2---:R-:W-:Y:S05]  /*7f30*/  @!P0 BRA `(.L_x_143) ;  /* 0xfffffffc00f08947 */ /* 0x004fea000383ffff */
[----:B------:R-:W-:Y:S05]  /*7f40*/  BRA `(.L_x_144) ;  /* 0xffffffa800c87947 */ /* 0x000fea000383ffff */
.L_x_48:
[----:B----4-:R-:W-:-:S07]  /*7f50*/  MOV R0, UR5 ;  /* 0x0000000500007c02 */ /* 0x010fce0008000f00 */
.L_x_145:
[----:B-1----:R1:W2:Y:S02]  /*7f60*/  SYNCS.PHASECHK.TRANS64.TRYWAIT P0, [R0+URZ], R3 ;  /* 0x00000003000075a7 */ /* 0x0022a400080011ff */
[----:B--2---:R-:W-:Y:S05]  /*7f70*/  @!P0 NANOSLEEP.SYNCS 0x989680 ;  /* 0x009896800000895d */ /* 0x004fea0003900000 */
[----:B------:R-:W2:Y:S02]  /*7f80*/  @!P0 SYNCS.PHASECHK.TRANS64 P0, [R0+URZ], R3 ;  /* 0x00000003000085a7 */ /* 0x000ea400080010ff */
[----:B--2---:R-:W-:Y:S05]  /*7f90*/  @!P0 BRA `(.L_x_145) ;  /* 0xfffffffc00f08947 */ /* 0x004fea000383ffff */
[----:B------:R-:W-:Y:S05]  /*7fa0*/  BRA `(.L_x_146) ;  /* 0xffffffa800d47947 */ /* 0x000fea000383ffff */
.L_x_49:
[----:B----4-:R-:W-:-:S07]  /*7fb0*/  MOV R0, UR5 ;  /* 0x0000000500007c02 */ /* 0x010fce0008000f00 */
.L_x_147:
[----:B-1----:R1:W2:Y:S02]  /*7fc0*/  SYNCS.PHASECHK.TRANS64.TRYWAIT P0, [R0+URZ], R3 ;  /* 0x00000003000075a7 */ /* 0x0022a400080011ff */
[----:B--2---:R-:W-:Y:S05]  /*7fd0*/  @!P0 NANOSLEEP.SYNCS 0x989680 ;  /* 0x009896800000895d */ /* 0x004fea0003900000 */
[----:B------:R-:W2:Y:S02]  /*7fe0*/  @!P0 SYNCS.PHASECHK.TRANS64 P0, [R0+URZ], R3 ;  /* 0x00000003000085a7 */ /* 0x000ea400080010ff */
[----:B--2---:R-:W-:Y:S05]  /*7ff0*/  @!P0 BRA `(.L_x_147) ;  /* 0xfffffffc00f08947 */ /* 0x004fea000383ffff */
[----:B------:R-:W-:Y:S05]  /*8000*/  BRA `(.L_x_148) ;  /* 0xffffffa800e07947 */ /* 0x000fea000383ffff */
.L_x_50:
[----:B----4-:R-:W-:-:S07]  /*8010*/  MOV R0, UR5 ;  /* 0x0000000500007c02 */ /* 0x010fce0008000f00 */
.L_x_149:
[----:B-1----:R1:W2:Y:S02]  /*8020*/  SYNCS.PHASECHK.TRANS64.TRYWAIT P0, [R0+URZ], R3 ;  /* 0x00000003000075a7 */ /* 0x0022a400080011ff */
[----:B--2---:R-:W-:Y:S05]  /*8030*/  @!P0 NANOSLEEP.SYNCS 0x989680 ;  /* 0x009896800000895d */ /* 0x004fea0003900000 */
[----:B------:R-:W2:Y:S02]  /*8040*/  @!P0 SYNCS.PHASECHK.TRANS64 P0, [R0+URZ], R3 ;  /* 0x00000003000085a7 */ /* 0x000ea400080010ff */
[----:B--2---:R-:W-:Y:S05]  /*8050*/  @!P0 BRA `(.L_x_149) ;  /* 0xfffffffc00f08947 */ /* 0x004fea000383ffff */
[----:B------:R-:W-:Y:S05]  /*8060*/  BRA `(.L_x_150) ;  /* 0xffffffa800ec7947 */ /* 0x000fea000383ffff */
.L_x_51:
[----:B----4-:R-:W-:-:S07]  /*8070*/  MOV R0, UR5 ;  /* 0x0000000500007c02 */ /* 0x010fce0008000f00 */
.L_x_151:
[----:B-1----:R1:W2:Y:S02]  /*8080*/  SYNCS.PHASECHK.TRANS64.TRYWAIT P0, [R0+URZ], R3 ;  /* 0x00000003000075a7 */ /* 0x0022a400080011ff */
[----:B--2---:R-:W-:Y:S05]  /*8090*/  @!P0 NANOSLEEP.SYNCS 0x989680 ;  /* 0x009896800000895d */ /* 0x004fea0003900000 */
[----:B------:R-:W2:Y:S02]  /*80a0*/  @!P0 SYNCS.PHASECHK.TRANS64 P0, [R0+URZ], R3 ;  /* 0x00000003000085a7 */ /* 0x000ea400080010ff */
[----:B--2---:R-:W-:Y:S05]  /*80b0*/  @!P0 BRA `(.L_x_151) ;  /* 0xfffffffc00f08947 */ /* 0x004fea000383ffff */
[----:B------:R-:W-:Y:S05]  /*80c0*/  BRA `(.L_x_152) ;  /* 0xffffffa800f87947 */ /* 0x000fea000383ffff */
.L_x_52:
[----:B----4-:R-:W-:-:S07]  /*80d0*/  MOV R0, UR5 ;  /* 0x0000000500007c02 */ /* 0x010fce0008000f00 */
.L_x_153:
[----:B-1----:R1:W2:Y:S02]  /*80e0*/  SYNCS.PHASECHK.TRANS64.TRYWAIT P0, [R0+URZ], R3 ;  /* 0x00000003000075a7 */ /* 0x0022a400080011ff */
[----:B--2---:R-:W-:Y:S05]  /*80f0*/  @!P0 NANOSLEEP.SYNCS 0x989680 ;  /* 0x009896800000895d */ /* 0x004fea0003900000 */
[----:B------:R-:W2:Y:S02]  /*8100*/  @!P0 SYNCS.PHASECHK.TRANS64 P0, [R0+URZ], R3 ;  /* 0x00000003000085a7 */ /* 0x000ea400080010ff */
[----:B--2---:R-:W-:Y:S05]  /*8110*/  @!P0 BRA `(.L_x_153) ;  /* 0xfffffffc00f08947 */ /* 0x004fea000383ffff */
[----:B------:R-:W-:Y:S05]  /*8120*/  BRA `(.L_x_154) ;  /* 0xffffffac00047947 */ /* 0x000fea000383ffff */
.L_x_55:
[----:B-1----:R1:W2:Y:S02]  /*8130*/  SYNCS.PHASECHK.TRANS64.TRYWAIT P0, [R0+URZ+0x1a0], R5 ;  /* 0x0001a005000075a7 */ /* 0x0022a400080011ff */
[----:B--2---:R-:W-:Y:S05]  /*8140*/  @!P0 NANOSLEEP.SYNCS 0x989680 ;  /* 0x009896800000895d */ /* 0x004fea0003900000 */
[----:B------:R-:W2:Y:S02]  /*8150*/  @!P0 SYNCS.PHASECHK.TRANS64 P0, [R0+URZ+0x1a0], R5 ;  /* 0x0001a005000085a7 */ /* 0x000ea400080010ff */
[----:B--2---:R-:W-:Y:S05]  /*8160*/  @!P0 BRA `(.L_x_55) ;  /* 0xfffffffc00f08947 */ /* 0x004fea000383ffff */
[----:B------:R-:W-:Y:S05]  /*8170*/  BRA `(.L_x_155) ;  /* 0xffffffac00607947 */ /* 0x000fea000383ffff */
.L_x_56:
[----:B------:R-:W-:-:S07]  /*8180*/  MOV R0, UR5 ;  /* 0x0000000500007c02 */ /* 0x000fce0008000f00 */
.L_x_156:
[----:B-1----:R1:W2:Y:S02]  /*8190*/  SYNCS.PHASECHK.TRANS64.TRYWAIT P0, [R0+URZ+0x150], R5 ;  /* 0x00015005000075a7 */ /* 0x0022a400080011ff */
[----:B--2---:R-:W-:Y:S05]  /*81a0*/  @!P0 NANOSLEEP.SYNCS 0x989680 ;  /* 0x009896800000895d */ /* 0x004fea0003900000 */
[----:B------:R-:W2:Y:S02]  /*81b0*/  @!P0 SYNCS.PHASECHK.TRANS64 P0, [R0+URZ+0x150], R5 ;  /* 0x00015005000085a7 */ /* 0x000ea400080010ff */
[----:B--2---:R-:W-:Y:S05]  /*81c0*/  @!P0 BRA `(.L_x_156) ;  /* 0xfffffffc00f08947 */ /* 0x004fea000383ffff */
[----:B------:R-:W-:Y:S05]  /*81d0*/  BRA `(.L_x_157) ;  /* 0xffffffac00707947 */ /* 0x000fea000383ffff */
.L_x_57:
[----:B-1----:R1:W2:Y:S02]  /*81e0*/  SYNCS.PHASECHK.TRANS64.TRYWAIT P1, [R0+URZ+0x140], R5 ;  /* 0x00014005000075a7 */ /* 0x0022a400080211ff */
[----:B--2---:R-:W-:Y:S05]  /*81f0*/  @!P1 NANOSLEEP.SYNCS 0x989680 ;  /* 0x009896800000995d */ /* 0x004fea0003900000 */
[----:B------:R-:W2:Y:S02]  /*8200*/  @!P1 SYNCS.PHASECHK.TRANS64 P1, [R0+URZ+0x140], R5 ;  /* 0x00014005000095a7 */ /* 0x000ea400080210ff */
[----:B--2---:R-:W-:Y:S05]  /*8210*/  @!P1 BRA `(.L_x_57) ;  /* 0xfffffffc00f09947 */ /* 0x004fea000383ffff */
[----:B------:R-:W-:Y:S05]  /*8220*/  BRA `(.L_x_158) ;  /* 0xffffffac00a07947 */ /* 0x000fea000383ffff */
.L_x_60:
[----:B------:R-:W-:-:S07]  /*8230*/  MOV R0, UR5 ;  /* 0x0000000500007c02 */ /* 0x000fce0008000f00 */
.L_x_159:
[----:B-1----:R1:W2:Y:S02]  /*8240*/  SYNCS.PHASECHK.TRANS64.TRYWAIT P0, [R0+URZ+0x150], R3 ;  /* 0x00015003000075a7 */ /* 0x0022a400080011ff */
[----:B--2---:R-:W-:Y:S05]  /*8250*/  @!P0 NANOSLEEP.SYNCS 0x989680 ;  /* 0x009896800000895d */ /* 0x004fea0003900000 */
[----:B------:R-:W2:Y:S02]  /*8260*/  @!P0 SYNCS.PHASECHK.TRANS64 P0, [R0+URZ+0x150], R3 ;  /* 0x00015003000085a7 */ /* 0x000ea400080010ff */
[----:B--2---:R-:W-:Y:S05]  /*8270*/  @!P0 BRA `(.L_x_159) ;  /* 0xfffffffc00f08947 */ /* 0x004fea000383ffff */
[----:B------:R-:W-:Y:S05]  /*8280*/  BRA `(.L_x_59) ;  /* 0xffffffac00f47947 */ /* 0x000fea000383ffff */
.L_x_67:
[----:B-1----:R1:W2:Y:S02]  /*8290*/  SYNCS.PHASECHK.TRANS64.TRYWAIT P1, [R0+URZ+0x140], R5 ;  /* 0x00014005000075a7 */ /* 0x0022a400080211ff */
[----:B--2---:R-:W-:Y:S05]  /*82a0*/  @!P1 NANOSLEEP.SYNCS 0x989680 ;  /* 0x009896800000995d */ /* 0x004fea0003900000 */
[----:B------:R-:W2:Y:S02]  /*82b0*/  @!P1 SYNCS.PHASECHK.TRANS64 P1, [R0+URZ+0x140], R5 ;  /* 0x00014005000095a7 */ /* 0x000ea400080210ff */
[----:B--2---:R-:W-:Y:S05]  /*82c0*/  @!P1 BRA `(.L_x_67) ;  /* 0xfffffffc00f09947 */ /* 0x004fea000383ffff */
[----:B------:R-:W-:Y:S05]  /*82d0*/  BRA `(.L_x_160) ;  /* 0xffffffb400507947 */ /* 0x000fea000383ffff */
.L_x_68:
[----:B------:R-:W-:-:S07]  /*82e0*/  MOV R3, UR8 ;  /* 0x0000000800037c02 */ /* 0x000fce0008000f00 */
.L_x_161:
[----:B-1----:R1:W2:Y:S02]  /*82f0*/  SYNCS.PHASECHK.TRANS64.TRYWAIT P0, [R3+URZ+0x180], R0 ;  /* 0x00018000030075a7 */ /* 0x0022a400080011ff */
[----:B--2---:R-:W-:Y:S05]  /*8300*/  @!P0 NANOSLEEP.SYNCS 0x989680 ;  /* 0x009896800000895d */ /* 0x004fea0003900000 */
[----:B------:R-:W2:Y:S02]  /*8310*/  @!P0 SYNCS.PHASECHK.TRANS64 P0, [R3+URZ+0x180], R0 ;  /* 0x00018000030085a7 */ /* 0x000ea400080010ff */
[----:B--2---:R-:W-:Y:S05]  /*8320*/  @!P0 BRA `(.L_x_161) ;  /* 0xfffffffc00f08947 */ /* 0x004fea000383ffff */
[----:B------:R-:W-:Y:S05]  /*8330*/  BRA `(.L_x_162) ;  /* 0xffffffb400a07947 */ /* 0x000fea000383ffff */
.L_x_71:
[----:B------:R-:W-:Y:S07]  /*8340*/  MOV R0, UR7 ;  /* 0x0000000700007c02 */ /* 0x000fee0008000f00 */
.L_x_163:
[----:B-1----:R1:W2:Y:S02]  /*8350*/  SYNCS.PHASECHK.TRANS64.TRYWAIT P0, [R0+URZ], R3 ;  /* 0x00000003000075a7 */ /* 0x0022a400080011ff */
[----:B--2---:R-:W-:Y:S05]  /*8360*/  @!P0 NANOSLEEP.SYNCS 0x989680 ;  /* 0x009896800000895d */ /* 0x004fea0003900000 */
[----:B------:R-:W2:Y:S02]  /*8370*/  @!P0 SYNCS.PHASECHK.TRANS64 P0, [R0+URZ], R3 ;  /* 0x00000003000085a7 */ /* 0x000ea400080010ff */
[----:B--2---:R-:W-:Y:S05]  /*8380*/  @!P0 BRA `(.L_x_163) ;  /* 0xfffffffc00f08947 */ /* 0x004fea000383ffff */
[----:B------:R-:W-:Y:S05]  /*8390*/  BRA `(.L_x_70) ;  /* 0xffffffb400bc7947 */ /* 0x000fea000383ffff */
.L_x_74:
[----:B------:R-:W-:-:S07]  /*83a0*/  MOV R0, UR5 ;  /* 0x0000000500007c02 */ /* 0x000fce0008000f00 */
.L_x_164:
[----:B--2---:R2:W3:Y:S02]  /*83b0*/  SYNCS.PHASECHK.TRANS64.TRYWAIT P0, [R0+URZ], R3 ;  /* 0x00000003000075a7 */ /* 0x0044e400080011ff */
[----:B---3--:R-:W-:Y:S05]  /*83c0*/  @!P0 NANOSLEEP.SYNCS 0x989680 ;  /* 0x009896800000895d */ /* 0x008fea0003900000 */
[----:B------:R-:W3:Y:S02]  /*83d0*/  @!P0 SYNCS.PHASECHK.TRANS64 P0, [R0+URZ], R3 ;  /* 0x00000003000085a7 */ /* 0x000ee400080010ff */
[----:B---3--:R-:W-:Y:S05]  /*83e0*/  @!P0 BRA `(.L_x_164) ;  /* 0xfffffffc00f08947 */ /* 0x008fea000383ffff */
[----:B------:R-:W-:Y:S05]  /*83f0*/  BRA `(.L_x_165) ;  /* 0xffffffb800707947 */ /* 0x000fea000383ffff */
.L_x_75:
[----:B------:R-:W-:-:S07]  /*8400*/  MOV R0, UR5 ;  /* 0x0000000500007c02 */ /* 0x000fce0008000f00 */
.L_x_166:
[----:B-1----:R1:W2:Y:S02]  /*8410*/  SYNCS.PHASECHK.TRANS64.TRYWAIT P0, [R0+URZ], R3 ;  /* 0x00000003000075a7 */ /* 0x0022a400080011ff */
[----:B--2---:R-:W-:Y:S05]  /*8420*/  @!P0 NANOSLEEP.SYNCS 0x989680 ;  /* 0x009896800000895d */ /* 0x004fea0003900000 */
[----:B------:R-:W2:Y:S02]  /*8430*/  @!P0 SYNCS.PHASECHK.TRANS64 P0, [R0+URZ], R3 ;  /* 0x00000003000085a7 */ /* 0x000ea400080010ff */
[----:B--2---:R-:W-:Y:S05]  /*8440*/  @!P0 BRA `(.L_x_166) ;  /* 0xfffffffc00f08947 */ /* 0x004fea000383ffff */
[----:B------:R-:W-:Y:S05]  /*8450*/  BRA `(.L_x_167) ;  /* 0xffffffb8007c7947 */ /* 0x000fea000383ffff */
.L_x_76:
[----:B------:R-:W-:-:S07]  /*8460*/  MOV R0, UR5 ;  /* 0x0000000500007c02 */ /* 0x000fce0008000f00 */
.L_x_168:
[----:B-1----:R1:W2:Y:S02]  /*8470*/  SYNCS.PHASECHK.TRANS64.TRYWAIT P0, [R0+URZ], R3 ;  /* 0x00000003000075a7 */ /* 0x0022a400080011ff */
[----:B--2---:R-:W-:Y:S05]  /*8480*/  @!P0 NANOSLEEP.SYNCS 0x989680 ;  /* 0x009896800000895d */ /* 0x004fea0003900000 */
[----:B------:R-:W2:Y:S02]  /*8490*/  @!P0 SYNCS.PHASECHK.TRANS64 P0, [R0+URZ], R3 ;  /* 0x00000003000085a7 */ /* 0x000ea400080010ff */
[----:B--2---:R-:W-:Y:S05]  /*84a0*/  @!P0 BRA `(.L_x_168) ;  /* 0xfffffffc00f08947 */ /* 0x004fea000383ffff */
[----:B------:R-:W-:Y:S05]  /*84b0*/  BRA `(.L_x_169) ;  /* 0xffffffb800887947 */ /* 0x000fea000383ffff */
.L_x_77:
[----:B------:R-:W-:-:S07]  /*84c0*/  MOV R0, UR7 ;  /* 0x0000000700007c02 */ /* 0x000fce0008000f00 */
.L_x_170:
[----:B-1----:R1:W2:Y:S02]  /*84d0*/  SYNCS.PHASECHK.TRANS64.TRYWAIT P0, [R0+URZ], R3 ;  /* 0x00000003000075a7 */ /* 0x0022a400080011ff */
[----:B--2---:R-:W-:Y:S05]  /*84e0*/  @!P0 NANOSLEEP.SYNCS 0x989680 ;  /* 0x009896800000895d */ /* 0x004fea0003900000 */
[----:B------:R-:W2:Y:S02]  /*84f0*/  @!P0 SYNCS.PHASECHK.TRANS64 P0, [R0+URZ], R3 ;  /* 0x00000003000085a7 */ /* 0x000ea400080010ff */
[----:B--2---:R-:W-:Y:S05]  /*8500*/  @!P0 BRA `(.L_x_170) ;  /* 0xfffffffc00f08947 */ /* 0x004fea000383ffff */
[----:B------:R-:W-:Y:S05]  /*8510*/  BRA `(.L_x_171) ;  /* 0xffffffb800947947 */ /* 0x000fea000383ffff */
.L_x_82:
[----:B--2---:R2:W3:Y:S02]  /*8520*/  SYNCS.PHASECHK.TRANS64.TRYWAIT P0, [R0+URZ+0x140], R3 ;  /* 0x00014003000075a7 */ /* 0x0044e400080011ff */
[----:B---3--:R-:W-:Y:S05]  /*8530*/  @!P0 NANOSLEEP.SYNCS 0x989680 ;  /* 0x009896800000895d */ /* 0x008fea0003900000 */
[----:B------:R-:W3:Y:S02]  /*8540*/  @!P0 SYNCS.PHASECHK.TRANS64 P0, [R0+URZ+0x140], R3 ;  /* 0x00014003000085a7 */ /* 0x000ee400080010ff */
[----:B---3--:R-:W-:Y:S05]  /*8550*/  @!P0 BRA `(.L_x_82) ;  /* 0xfffffffc00f08947 */ /* 0x008fea000383ffff */
[----:B------:R-:W-:Y:S05]  /*8560*/  BRA `(.L_x_172) ;  /* 0xffffffbc00987947 */ /* 0x000fea000383ffff */
.L_x_85:
[----:B------:R-:W-:Y:S07]  /*8570*/  MOV R0, UR7 ;  /* 0x0000000700007c02 */ /* 0x000fee0008000f00 */
.L_x_173:
[----:B--2---:R2:W3:Y:S02]  /*8580*/  SYNCS.PHASECHK.TRANS64.TRYWAIT P0, [R0+URZ+0x138], R3 ;  /* 0x00013803000075a7 */ /* 0x0044e400080011ff */
[----:B---3--:R-:W-:Y:S05]  /*8590*/  @!P0 NANOSLEEP.SYNCS 0x989680 ;  /* 0x009896800000895d */ /* 0x008fea0003900000 */
[----:B------:R-:W3:Y:S02]  /*85a0*/  @!P0 SYNCS.PHASECHK.TRANS64 P0, [R0+URZ+0x138], R3 ;  /* 0x00013803000085a7 */ /* 0x000ee400080010ff */
[----:B---3--:R-:W-:Y:S05]  /*85b0*/  @!P0 BRA `(.L_x_173) ;  /* 0xfffffffc00f08947 */ /* 0x008fea000383ffff */
[----:B------:R-:W-:Y:S05]  /*85c0*/  BRA `(.L_x_84) ;  /* 0xffffffc000787947 */ /* 0x000fea000383ffff */
.L_x_88:
[----:B--2---:R-:W-:Y:S07]  /*85d0*/  MOV R3, UR7 ;  /* 0x0000000700037c02 */ /* 0x004fee0008000f00 */
.L_x_174:
[----:B-1----:R1:W2:Y:S02]  /*85e0*/  SYNCS.PHASECHK.TRANS64.TRYWAIT P0, [R3+URZ+0x120], R12 ;  /* 0x0001200c030075a7 */ /* 0x0022a400080011ff */
[----:B--2---:R-:W-:Y:S05]  /*85f0*/  @!P0 NANOSLEEP.SYNCS 0x989680 ;  /* 0x009896800000895d */ /* 0x004fea0003900000 */
[----:B------:R-:W2:Y:S02]  /*8600*/  @!P0 SYNCS.PHASECHK.TRANS64 P0, [R3+URZ+0x120], R12 ;  /* 0x0001200c030085a7 */ /* 0x000ea400080010ff */
[----:B--2---:R-:W-:Y:S05]  /*8610*/  @!P0 BRA `(.L_x_174) ;  /* 0xfffffffc00f08947 */ /* 0x004fea000383ffff */
[----:B------:R-:W-:Y:S05]  /*8620*/  BRA `(.L_x_175) ;  /* 0xffffffc000f07947 */ /* 0x000fea000383ffff */
.L_x_89:
[----:B------:R-:W-:Y:S07]  /*8630*/  MOV R3, UR7 ;  /* 0x0000000700037c02 */ /* 0x000fee0008000f00 */
.L_x_176:
[----:B-1----:R1:W2:Y:S02]  /*8640*/  SYNCS.PHASECHK.TRANS64.TRYWAIT P0, [R3+URZ+0x128], R12 ;  /* 0x0001280c030075a7 */ /* 0x0022a400080011ff */
[----:B--2---:R-:W-:Y:S05]  /*8650*/  @!P0 NANOSLEEP.SYNCS 0x989680 ;  /* 0x009896800000895d */ /* 0x004fea0003900000 */
[----:B------:R-:W2:Y:S02]  /*8660*/  @!P0 SYNCS.PHASECHK.TRANS64 P0, [R3+URZ+0x128], R12 ;  /* 0x0001280c030085a7 */ /* 0x000ea400080010ff */
[----:B--2---:R-:W-:Y:S05]  /*8670*/  @!P0 BRA `(.L_x_176) ;  /* 0xfffffffc00f08947 */ /* 0x004fea000383ffff */
[----:B------:R-:W-:Y:S05]  /*8680*/  BRA `(.L_x_177) ;  /* 0xffffffc400707947 */ /* 0x000fea000383ffff */
.L_x_91:
[----:B------:R-:W-:-:S07]  /*8690*/  MOV R0, UR7 ;  /* 0x0000000700007c02 */ /* 0x000fce0008000f00 */
.L_x_178:
[----:B-1----:R1:W3:Y:S02]  /*86a0*/  SYNCS.PHASECHK.TRANS64.TRYWAIT P0, [R0+URZ+0x120], R3 ;  /* 0x00012003000075a7 */ /* 0x0022e400080011ff */
[----:B---3--:R-:W-:Y:S05]  /*86b0*/  @!P0 NANOSLEEP.SYNCS 0x989680 ;  /* 0x009896800000895d */ /* 0x008fea0003900000 */
[----:B------:R-:W3:Y:S02]  /*86c0*/  @!P0 SYNCS.PHASECHK.TRANS64 P0, [R0+URZ+0x120], R3 ;  /* 0x00012003000085a7 */ /* 0x000ee400080010ff */
[----:B---3--:R-:W-:Y:S05]  /*86d0*/  @!P0 BRA `(.L_x_178) ;  /* 0xfffffffc00f08947 */ /* 0x008fea000383ffff */
[----:B------:R-:W-:Y:S05]  /*86e0*/  BRA `(.L_x_179) ;  /* 0xffffffc400e07947 */ /* 0x000fea000383ffff */
.L_x_93:
[----:B--2---:R2:W4:Y:S02]  /*86f0*/  SYNCS.PHASECHK.TRANS64.TRYWAIT P0, [R0+URZ+0x140], R3 ;  /* 0x00014003000075a7 */ /* 0x00452400080011ff */
[----:B----4-:R-:W-:Y:S05]  /*8700*/  @!P0 NANOSLEEP.SYNCS 0x989680 ;  /* 0x009896800000895d */ /* 0x010fea0003900000 */
[----:B------:R-:W4:Y:S02]  /*8710*/  @!P0 SYNCS.PHASECHK.TRANS64 P0, [R0+URZ+0x140], R3 ;  /* 0x00014003000085a7 */ /* 0x000f2400080010ff */
[----:B----4-:R-:W-:Y:S05]  /*8720*/  @!P0 BRA `(.L_x_93) ;  /* 0xfffffffc00f08947 */ /* 0x010fea000383ffff */
[----:B------:R-:W-:Y:S05]  /*8730*/  BRA `(.L_x_180) ;  /* 0xffffffc800ac7947 */ /* 0x000fea000383ffff */
.L_x_104:
[----:B-1----:R1:W3:Y:S02]  /*8740*/  SYNCS.PHASECHK.TRANS64.TRYWAIT P1, [R0+URZ+0x110], R3 ;  /* 0x00011003000075a7 */ /* 0x0022e400080211ff */
[----:B---3--:R-:W-:Y:S05]  /*8750*/  @!P1 NANOSLEEP.SYNCS 0x989680 ;  /* 0x009896800000995d */ /* 0x008fea0003900000 */
[----:B------:R-:W3:Y:S02]  /*8760*/  @!P1 SYNCS.PHASECHK.TRANS64 P1, [R0+URZ+0x110], R3 ;  /* 0x00011003000095a7 */ /* 0x000ee400080210ff */
[----:B---3--:R-:W-:Y:S05]  /*8770*/  @!P1 BRA `(.L_x_104) ;  /* 0xfffffffc00f09947 */ /* 0x008fea000383ffff */
[----:B------:R-:W-:Y:S05]  /*8780*/  BRA `(.L_x_103) ;  /* 0xffffffd400c47947 */ /* 0x000fea000383ffff */
.L_x_106:
[----:B-1----:R1:W4:Y:S02]  /*8790*/  SYNCS.PHASECHK.TRANS64.TRYWAIT P0, [R113+URZ+0x160], R2 ;  /* 0x00016002710075a7 */ /* 0x00232400080011ff */
[----:B----4-:R-:W-:Y:S05]  /*87a0*/  @!P0 NANOSLEEP.SYNCS 0x989680 ;  /* 0x009896800000895d */ /* 0x010fea0003900000 */
[----:B------:R-:W4:Y:S02]  /*87b0*/  @!P0 SYNCS.PHASECHK.TRANS64 P0, [R113+URZ+0x160], R2 ;  /* 0x00016002710085a7 */ /* 0x000f2400080010ff */
[----:B----4-:R-:W-:Y:S05]  /*87c0*/  @!P0 BRA `(.L_x_106) ;  /* 0xfffffffc00f08947 */ /* 0x010fea000383ffff */
[----:B------:R-:W-:Y:S05]  /*87d0*/  BRA `(.L_x_105) ;  /* 0xffffffd800187947 */ /* 0x000fea000383ffff */
.L_x_114:
[----:B--2---:R2:W3:Y:S02]  /*87e0*/  SYNCS.PHASECHK.TRANS64.TRYWAIT P0, [R32+URZ+0x110], R3 ;  /* 0x00011003200075a7 */ /* 0x0044e400080011ff */
[----:B---3--:R-:W-:Y:S05]  /*87f0*/  @!P0 NANOSLEEP.SYNCS 0x989680 ;  /* 0x009896800000895d */ /* 0x008fea0003900000 */
[----:B------:R-:W3:Y:S02]  /*8800*/  @!P0 SYNCS.PHASECHK.TRANS64 P0, [R32+URZ+0x110], R3 ;  /* 0x00011003200085a7 */ /* 0x000ee400080010ff */
[----:B---3--:R-:W-:Y:S05]  /*8810*/  @!P0 BRA `(.L_x_114) ;  /* 0xfffffffc00f08947 */ /* 0x008fea000383ffff */
[----:B------:R-:W-:Y:S05]  /*8820*/  BRA `(.L_x_113) ;  /* 0xffffffe400087947 */ /* 0x000fea000383ffff */
        .weak           $__internal_0_$__cuda_sm10x_tcgen05_guardrail_trap_col_being_dealloced_not_returned_by_alloc
        .type           $__internal_0_$__cuda_sm10x_tcgen05_guardrail_trap_col_being_dealloced_not_returned_by_alloc,@function
        .size           $__internal_0_$__cuda_sm10x_tcgen05_guardrail_trap_col_being_dealloced_not_returned_by_alloc,($__internal_1_$__cuda_sm10x_tcgen05_guardrail_trap_phase_invalid_during_alloc - $__internal_0_$__cuda_sm10x_tcgen05_guardrail_trap_col_being_dealloced_not_returned_by_alloc)
$__internal_0_$__cuda_sm10x_tcgen05_guardrail_trap_col_being_dealloced_not_returned_by_alloc:
[----:B------:R-:W-:Y:S05]  /*8830*/  BPT.TRAP 0x1 ;  /* 0x000000040000795c */ /* 0x000fea0000300000 */
[----:B------:R-:W-:-:S04]  /*8840*/  HFMA2 R3, -RZ, RZ, 0, 0 ;  /* 0x00000000ff037431 */ /* 0x000fc800000001ff */
[----:B------:R-:W-:Y:S05]  /*8850*/  RET.REL.NODEC R2 `(_ZN7cutlass13device_kernelINS_4gemm6kernel13GemmUniversalIN4cute5tupleIJiiiiEEENS1_10collective13CollectiveMmaINS1_35MainloopSm100TmaUmmaWarpSpecializedILi17ELi2ELi4ENS5_IJNS4_1CILi1EEESB_SB_EEEEENS5_IJNSA_ILi64EEENSA_ILi128EEESE_EEENS_12float_e5m2_tENS5_IJlSB_lEEESH_NS5_IJSB_llEEENS4_8TiledMMAINS4_8MMA_AtomIJNS4_10MMA_TraitsINS4_19SM100_MMA_F8F6F4_SSEJSH_SH_fSE_SF_NS4_17integral_constantINS4_4UMMA5MajorELSQ_0EEENSO_ISQ_LSQ_1EEENSO_INSP_7ScaleInELST_0EEESU_EEEEEENS4_6LayoutISC_NS5_IJNSA_ILi0EEESY_SY_EEEEENS5_IJNS4_10UnderscoreES11_S11_EEEEENS4_13SM90_TMA_LOADENS4_14ComposedLayoutINS4_7SwizzleILi2ELi4ELi3EEENS4_18smem_ptr_flag_bitsILi8EEENSX_INS5_IJNSA_ILi8EEESE_EEENS5_IJSE_SB_EEEEEEEvNS4_8identityES14_NS15_INS16_ILi3ELi4ELi3EEES19_NSX_INS5_IJSF_S1A_EEENS5_IJSB_SF_EEEEEEEvS1F_EENS_8epilogue10collective18CollectiveEpilogueINS1M_23Sm100TmaWarpSpecializedILi2ELi2ELi32ELb0ELb0EEEJSG_NS5_IJNSX_ISE_SB_EES1R_EEESH_SI_SH_SI_NS1M_6fusion15FusionCallbacksIS1Q_NS1T_17LinearCombinationISH_fSH_fLNS_15FloatRoundStyleE2EEESG_S1S_JEEENS4_5SM1004TMEM4LOAD26SM100_TMEM_LOAD_16dp32b32xES14_S1E_NS4_39AutoVectorizingCopyWithAssumedAlignmentILi128EEENS4_14SM90_TMA_STOREES1E_S24_S24_EEEvvEEEEvNT_6ParamsE) ;  /* 0xffffff7402e87950 */ /* 0x000fea0003c3ffff */
        .weak           $__internal_1_$__cuda_sm10x_tcgen05_guardrail_trap_phase_invalid_during_alloc
        .type           $__internal_1_$__cuda_sm10x_tcgen05_guardrail_trap_phase_invalid_during_alloc,@function
        .size           $__internal_1_$__cuda_sm10x_tcgen05_guardrail_trap_phase_invalid_during_alloc,($__internal_2_$__cuda_sm10x_tcgen05_guardrail_trap_unallocated_columns_being_dealloced - $__internal_1_$__cuda_sm10x_tcgen05_guardrail_trap_phase_invalid_during_alloc)
$__internal_1_$__cuda_sm10x_tcgen05_guardrail_trap_phase_invalid_during_alloc:
[----:B------:R-:W-:Y:S05]  /*8860*/  BPT.TRAP 0x1 ;  /* 0x000000040000795c */ /* 0x000fea0000300000 */
[----:B------:R-:W-:-:S04]  /*8870*/  MOV R3, 0x0 ;  /* 0x0000000000037802 */ /* 0x000fc80000000f00 */
[----:B------:R-:W-:Y:S05]  /*8880*/  RET.REL.NODEC R2 `(_ZN7cutlass13device_kernelINS_4gemm6kernel13GemmUniversalIN4cute5tupleIJiiiiEEENS1_10collective13CollectiveMmaINS1_35MainloopSm100TmaUmmaWarpSpecializedILi17ELi2ELi4ENS5_IJNS4_1CILi1EEESB_SB_EEEEENS5_IJNSA_ILi64EEENSA_ILi128EEESE_EEENS_12float_e5m2_tENS5_IJlSB_lEEESH_NS5_IJSB_llEEENS4_8TiledMMAINS4_8MMA_AtomIJNS4_10MMA_TraitsINS4_19SM100_MMA_F8F6F4_SSEJSH_SH_fSE_SF_NS4_17integral_constantINS4_4UMMA5MajorELSQ_0EEENSO_ISQ_LSQ_1EEENSO_INSP_7ScaleInELST_0EEESU_EEEEEENS4_6LayoutISC_NS5_IJNSA_ILi0EEESY_SY_EEEEENS5_IJNS4_10UnderscoreES11_S11_EEEEENS4_13SM90_TMA_LOADENS4_14ComposedLayoutINS4_7SwizzleILi2ELi4ELi3EEENS4_18smem_ptr_flag_bitsILi8EEENSX_INS5_IJNSA_ILi8EEESE_EEENS5_IJSE_SB_EEEEEEEvNS4_8identityES14_NS15_INS16_ILi3ELi4ELi3EEES19_NSX_INS5_IJSF_S1A_EEENS5_IJSB_SF_EEEEEEEvS1F_EENS_8epilogue10collective18CollectiveEpilogueINS1M_23Sm100TmaWarpSpecializedILi2ELi2ELi32ELb0ELb0EEEJSG_NS5_IJNSX_ISE_SB_EES1R_EEESH_SI_SH_SI_NS1M_6fusion15FusionCallbacksIS1Q_NS1T_17LinearCombinationISH_fSH_fLNS_15FloatRoundStyleE2EEESG_S1S_JEEENS4_5SM1004TMEM4LOAD26SM100_TMEM_LOAD_16dp32b32xES14_S1E_NS4_39AutoVectorizingCopyWithAssumedAlignmentILi128EEENS4_14SM90_TMA_STOREES1E_S24_S24_EEEvvEEEEvNT_6ParamsE) ;  /* 0xffffff7402dc7950 */ /* 0x000fea0003c3ffff */
        .weak           $__internal_2_$__cuda_sm10x_tcgen05_guardrail_trap_unallocated_columns_being_dealloced
        .type           $__internal_2_$__cuda_sm10x_tcgen05_guardrail_trap_unallocated_columns_being_dealloced,@function
        .size           $__internal_2_$__cuda_sm10x_tcgen05_guardrail_trap_unallocated_columns_being_dealloced,(.L_x_182 - $__internal_2_$__cuda_sm10x_tcgen05_guardrail_trap_unallocated_columns_being_dealloced)
$__internal_2_$__cuda_sm10x_tcgen05_guardrail_trap_unallocated_columns_being_dealloced:
[----:B------:R-:W-:Y:S05]  /*8890*/  BPT.TRAP 0x1 ;  /* 0x000000040000795c */ /* 0x000fea0000300000 */
[----:B------:R-:W-:-:S04]  /*88a0*/  HFMA2 R3, -RZ, RZ, 0, 0 ;  /* 0x00000000ff037431 */ /* 0x000fc800000001ff */
[----:B------:R-:W-:Y:S05]  /*88b0*/  RET.REL.NODEC R2 `(_ZN7cutlass13device_kernelINS_4gemm6kernel13GemmUniversalIN4cute5tupleIJiiiiEEENS1_10collective13CollectiveMmaINS1_35MainloopSm100TmaUmmaWarpSpecializedILi17ELi2ELi4ENS5_IJNS4_1CILi1EEESB_SB_EEEEENS5_IJNSA_ILi64EEENSA_ILi128EEESE_EEENS_12float_e5m2_tENS5_IJlSB_lEEESH_NS5_IJSB_llEEENS4_8TiledMMAINS4_8MMA_AtomIJNS4_10MMA_TraitsINS4_19SM100_MMA_F8F6F4_SSEJSH_SH_fSE_SF_NS4_17integral_constantINS4_4UMMA5MajorELSQ_0EEENSO_ISQ_LSQ_1EEENSO_INSP_7ScaleInELST_0EEESU_EEEEEENS4_6LayoutISC_NS5_IJNSA_ILi0EEESY_SY_EEEEENS5_IJNS4_10UnderscoreES11_S11_EEEEENS4_13SM90_TMA_LOADENS4_14ComposedLayoutINS4_7SwizzleILi2ELi4ELi3EEENS4_18smem_ptr_flag_bitsILi8EEENSX_INS5_IJNSA_ILi8EEESE_EEENS5_IJSE_SB_EEEEEEEvNS4_8identityES14_NS15_INS16_ILi3ELi4ELi3EEES19_NSX_INS5_IJSF_S1A_EEENS5_IJSB_SF_EEEEEEEvS1F_EENS_8epilogue10collective18CollectiveEpilogueINS1M_23Sm100TmaWarpSpecializedILi2ELi2ELi32ELb0ELb0EEEJSG_NS5_IJNSX_ISE_SB_EES1R_EEESH_SI_SH_SI_NS1M_6fusion15FusionCallbacksIS1Q_NS1T_17LinearCombinationISH_fSH_fLNS_15FloatRoundStyleE2EEESG_S1S_JEEENS4_5SM1004TMEM4LOAD26SM100_TMEM_LOAD_16dp32b32xES14_S1E_NS4_39AutoVectorizingCopyWithAssumedAlignmentILi128EEENS4_14SM90_TMA_STOREES1E_S24_S24_EEEvvEEEEvNT_6ParamsE) ;  /* 0xffffff7402d07950 */ /* 0x000fea0003c3ffff */
.L_x_181:
[----:B------:R-:W-:-:S00]  /*88c0*/  BRA `(.L_x_181) ;  /* 0xfffffffc00fc7947 */ /* 0x000fc0000383ffff */
[----:B------:R-:W-:-:S00]  /*88d0*/  NOP ;  /* 0x0000000000007918 */ /* 0x000fc00000000000 */
        /* <DEDUP_REMOVED lines=10> */
.L_x_182:


//--------------------- .nv.global.init           --------------------------
	.section	.nv.global.init,"aw",@progbits
.nv.global.init:
	.type		$str$27,@object
	.size		$str$27,($str$28 - $str$27)
$str$27:
        /*0000*/ 	.byte	0x28, 0x61, 0x64, 0x64, 0x72, 0x65, 0x73, 0x73, 0x20, 0x26, 0x20, 0x6d, 0x61, 0x73, 0x6b, 0x29
        /*0010*/ 	.byte	0x20, 0x3d, 0x3d, 0x20, 0x30, 0x00
	.type		$str$28,@object
	.size		$str$28,($str$26 - $str$28)
$str$28:
        /*0016*/ 	.byte	0x2f, 0x74, 0x6d, 0x70, 0x2f, 0x63, 0x75, 0x74, 0x6c, 0x61, 0x73, 0x73, 0x5f, 0x73, 0x77, 0x65
        /*0026*/ 	.byte	0x65, 0x70, 0x5f, 0x73, 0x72, 0x63, 0x2f, 0x69, 0x6e, 0x63, 0x6c, 0x75, 0x64, 0x65, 0x2f, 0x63
        /*0036*/ 	.byte	0x75, 0x74, 0x65, 0x2f, 0x70, 0x6f, 0x69, 0x6e, 0x74, 0x65, 0x72, 0x5f, 0x66, 0x6c, 0x61, 0x67
        /*0046*/ 	.byte	0x67, 0x65, 0x64, 0x2e, 0x68, 0x70, 0x70, 0x00
	.type		$str$26,@object
	.size		$str$26,($str$25 - $str$26)
$str$26:
        /*004e*/ 	.byte	0x2f, 0x74, 0x6d, 0x70, 0x2f, 0x63, 0x75, 0x74, 0x6c, 0x61, 0x73, 0x73, 0x5f, 0x73, 0x77, 0x65
        /*005e*/ 	.byte	0x65, 0x70, 0x5f, 0x73, 0x72, 0x63, 0x2f, 0x69, 0x6e, 0x63, 0x6c, 0x75, 0x64, 0x65, 0x2f, 0x63
        /*006e*/ 	.byte	0x75, 0x74, 0x65, 0x2f, 0x61, 0x74, 0x6f, 0x6d, 0x2f, 0x63, 0x6f, 0x70, 0x79, 0x5f, 0x74, 0x72
        /*007e*/ 	.byte	0x61, 0x69, 0x74, 0x73, 0x5f, 0x73, 0x6d, 0x31, 0x30, 0x30, 0x2e, 0x68, 0x70, 0x70, 0x00
	.type		$str$25,@object
	.size		$str$25,(__unnamed_1 - $str$25)
$str$25:
        /*008d*/ 	.byte	0x28, 0x28, 0x75, 0x69, 0x6e, 0x74, 0x33, 0x32, 0x5f, 0x74, 0x28, 0x74, 0x68, 0x72, 0x65, 0x61
        /*009d*/ 	.byte	0x64, 0x49, 0x64, 0x78, 0x2e, 0x78, 0x29, 0x20, 0x2f, 0x20, 0x33, 0x32, 0x29, 0x20, 0x25, 0x20
        /*00ad*/ 	.byte	0x34, 0x29, 0x20, 0x3d, 0x3d, 0x20, 0x28, 0x28, 0x28, 0x74, 0x6d, 0x65, 0x6d, 0x5f, 0x61, 0x64
        /*00bd*/ 	.byte	0x64, 0x72, 0x20, 0x3e, 0x3e, 0x20, 0x31, 0x36, 0x29, 0x20, 0x2f, 0x20, 0x33, 0x32, 0x29, 0x20
        /*00cd*/ 	.byte	0x25, 0x20, 0x34, 0x29, 0x00
	.type		__unnamed_1,@object
	.size		__unnamed_1,(__unnamed_2 - __unnamed_1)
__unnamed_1:
        /*00d2*/ 	.byte	0x61, 0x75, 0x74, 0x6f, 0x20, 0x63, 0x75, 0x74, 0x65, 0x3a, 0x3a, 0x61, 0x73, 0x5f, 0x70, 0x6f
        /* <DEDUP_REMOVED lines=24> */
        /*0262*/ 	.byte	0x3c, 0x34, 0x30, 0x39, 0x36, 0x3e, 0x3e, 0x3e, 0x3e, 0x5d, 0x00
	.type		__unnamed_2,@object
	.size		__unnamed_2,(.L_2 - __unnamed_2)
__unnamed_2:
        /* <DEDUP_REMOVED lines=40> */
        /*04ed*/ 	.byte	0x74, 0x65, 0x3a, 0x3a, 0x43, 0x3c, 0x30, 0x3e, 0x3e, 0x3e, 0x3e, 0x5d, 0x00
.L_2:


//--------------------- .nv.shared._ZN7cutlass13device_kernelINS_4gemm6kernel13GemmUniversalIN4cute5tupleIJiiiiEEENS1_10collective13CollectiveMmaINS1_35MainloopSm100TmaUmmaWarpSpecializedILi17ELi2ELi4ENS5_IJNS4_1CILi1EEESB_SB_EEEEENS5_IJNSA_ILi64EEENSA_ILi128EEESE_EEENS_12float_e5m2_tENS5_IJlSB_lEEESH_NS5_IJSB_llEEENS4_8TiledMMAINS4_8MMA_AtomIJNS4_10MMA_TraitsINS4_19SM100_MMA_F8F6F4_SSEJSH_SH_fSE_SF_NS4_17integral_constantINS4_4UMMA5MajorELSQ_0EEENSO_ISQ_LSQ_1EEENSO_INSP_7ScaleInELST_0EEESU_EEEEEENS4_6LayoutISC_NS5_IJNSA_ILi0EEESY_SY_EEEEENS5_IJNS4_10UnderscoreES11_S11_EEEEENS4_13SM90_TMA_LOADENS4_14ComposedLayoutINS4_7SwizzleILi2ELi4ELi3EEENS4_18smem_ptr_flag_bitsILi8EEENSX_INS5_IJNSA_ILi8EEESE_EEENS5_IJSE_SB_EEEEEEEvNS4_8identityES14_NS15_INS16_ILi3ELi4ELi3EEES19_NSX_INS5_IJSF_S1A_EEENS5_IJSB_SF_EEEEEEEvS1F_EENS_8epilogue10collective18CollectiveEpilogueINS1M_23Sm100TmaWarpSpecializedILi2ELi2ELi32ELb0ELb0EEEJSG_NS5_IJNSX_ISE_SB_EES1R_EEESH_SI_SH_SI_NS1M_6fusion15FusionCallbacksIS1Q_NS1T_17LinearCombinationISH_fSH_fLNS_15FloatRoundStyleE2EEESG_S1S_JEEENS4_5SM1004TMEM4LOAD26SM100_TMEM_LOAD_16dp32b32xES14_S1E_NS4_39AutoVectorizingCopyWithAssumedAlignmentILi128EEENS4_14SM90_TMA_STOREES1E_S24_S24_EEEvvEEEEvNT_6ParamsE --------------------------
	.section	.nv.shared._ZN7cutlass13device_kernelINS_4gemm6kernel13GemmUniversalIN4cute5tupleIJiiiiEEENS1_10collective13CollectiveMmaINS1_35MainloopSm100TmaUmmaWarpSpecializedILi17ELi2ELi4ENS5_IJNS4_1CILi1EEESB_SB_EEEEENS5_IJNSA_ILi64EEENSA_ILi128EEESE_EEENS_12float_e5m2_tENS5_IJlSB_lEEESH_NS5_IJSB_llEEENS4_8TiledMMAINS4_8MMA_AtomIJNS4_10MMA_TraitsINS4_19SM100_MMA_F8F6F4_SSEJSH_SH_fSE_SF_NS4_17integral_constantINS4_4UMMA5MajorELSQ_0EEENSO_ISQ_LSQ_1EEENSO_INSP_7ScaleInELST_0EEESU_EEEEEENS4_6LayoutISC_NS5_IJNSA_ILi0EEESY_SY_EEEEENS5_IJNS4_10UnderscoreES11_S11_EEEEENS4_13SM90_TMA_LOADENS4_14ComposedLayoutINS4_7SwizzleILi2ELi4ELi3EEENS4_18smem_ptr_flag_bitsILi8EEENSX_INS5_IJNSA_ILi8EEESE_EEENS5_IJSE_SB_EEEEEEEvNS4_8identityES14_NS15_INS16_ILi3ELi4ELi3EEES19_NSX_INS5_IJSF_S1A_EEENS5_IJSB_SF_EEEEEEEvS1F_EENS_8epilogue10collective18CollectiveEpilogueINS1M_23Sm100TmaWarpSpecializedILi2ELi2ELi32ELb0ELb0EEEJSG_NS5_IJNSX_ISE_SB_EES1R_EEESH_SI_SH_SI_NS1M_6fusion15FusionCallbacksIS1Q_NS1T_17LinearCombinationISH_fSH_fLNS_15FloatRoundStyleE2EEESG_S1S_JEEENS4_5SM1004TMEM4LOAD26SM100_TMEM_LOAD_16dp32b32xES14_S1E_NS4_39AutoVectorizingCopyWithAssumedAlignmentILi128EEENS4_14SM90_TMA_STOREES1E_S24_S24_EEEvvEEEEvNT_6ParamsE,"aw",@nobits
	.sectionflags	@""
	.align	16
	.zero		1024


//--------------------- .nv.shared.reserved.0     --------------------------
	.section	.nv.shared.reserved.0,"aw",@nobits
	.weak		__nv_reservedSMEM_offset_0_alias
	.size		__nv_reservedSMEM_offset_0_alias, 0, 64
	.other		__nv_reservedSMEM_offset_0_alias,@"STO_CUDA_RESERVED_SHARED STV_DEFAULT"
__nv_reservedSMEM_offset_0_alias:
	.zero		0
.nv.shared.reserved.0:
	.zero		64
	.weak		__nv_reservedSMEM_tcgen05_partition
	.type		__nv_reservedSMEM_tcgen05_partition,@object
	.size		__nv_reservedSMEM_tcgen05_partition,(.L_0 - __nv_reservedSMEM_tcgen05_partition)
__nv_reservedSMEM_tcgen05_partition:
	.zero		32
.L_0:


//--------------------- .nv.global                --------------------------
	.section	.nv.global,"aw",@nobits
.nv.global:
	.type		_ZN40_INTERNAL_2841d8d5_4_k_cu_09279d60_308024cute1_E,@object
	.size		_ZN40_INTERNAL_2841d8d5_4_k_cu_09279d60_308024cute1_E,(_ZN40_INTERNAL_2841d8d5_4_k_cu_09279d60_308024cuda3std3__45__cpo6cbeginE - _ZN40_INTERNAL_2841d8d5_4_k_cu_09279d60_308024cute1_E)
_ZN40_INTERNAL_2841d8d5_4_k_cu_09279d60_308024cute1_E:
	.zero		1
	.type		_ZN40_INTERNAL_2841d8d5_4_k_cu_09279d60_308024cuda3std3__45__cpo6cbeginE,@object
	.size		_ZN40_INTERNAL_2841d8d5_4_k_cu_09279d60_308024cuda3std3__45__cpo6cbeginE,(_ZN40_INTERNAL_2841d8d5_4_k_cu_09279d60_308024cuda3std3__48in_placeE - _ZN40_INTERNAL_2841d8d5_4_k_cu_09279d60_308024cuda3std3__45__cpo6cbeginE)
_ZN40_INTERNAL_2841d8d5_4_k_cu_09279d60_308024cuda3std3__45__cpo6cbeginE:
	.zero		1
	.type		_ZN40_INTERNAL_2841d8d5_4_k_cu_09279d60_308024cuda3std3__48in_placeE,@object
	.size		_ZN40_INTERNAL_2841d8d5_4_k_cu_09279d60_308024cuda3std3__48in_placeE,(_ZN40_INTERNAL_2841d8d5_4_k_cu_09279d60_308024cuda3std6ranges3__45__cpo9iter_moveE - _ZN40_INTERNAL_2841d8d5_4_k_cu_09279d60_308024cuda3std3__48in_placeE)
_ZN40_INTERNAL_2841d8d5_4_k_cu_09279d60_308024cuda3std3__48in_placeE:
	.zero		1
	.type		_ZN40_INTERNAL_2841d8d5_4_k_cu_09279d60_308024cuda3std6ranges3__45__cpo9iter_moveE,@object
	.size		_ZN40_INTERNAL_2841d8d5_4_k_cu_09279d60_308024cuda3std6ranges3__45__cpo9iter_moveE,(_ZN40_INTERNAL_2841d8d5_4_k_cu_09279d60_308024cuda3std3__45__cpo5beginE - _ZN40_INTERNAL_2841d8d5_4_k_cu_09279d60_308024cuda3std6ranges3__45__cpo9iter_moveE)
_ZN40_INTERNAL_2841d8d5_4_k_cu_09279d60_308024cuda3std6ranges3__45__cpo9iter_moveE:
	.zero		1
	.type		_ZN40_INTERNAL_2841d8d5_4_k_cu_09279d60_308024cuda3std3__45__cpo5beginE,@object
	.size		_ZN40_INTERNAL_2841d8d5_4_k_cu_09279d60_308024cuda3std3__45__cpo5beginE,(_ZN40_INTERNAL_2841d8d5_4_k_cu_09279d60_308024cuda3std3__442_GLOBAL__N__2841d8d5_4_k_cu_09279d60_308026ignoreE - _ZN40_INTERNAL_2841d8d5_4_k_cu_09279d60_308024cuda3std3__45__cpo5beginE)
_ZN40_INTERNAL_2841d8d5_4_k_cu_09279d60_308024cuda3std3__45__cpo5beginE:
	.zero		1
	.type		_ZN40_INTERNAL_2841d8d5_4_k_cu_09279d60_308024cuda3std3__442_GLOBAL__N__2841d8d5_4_k_cu_09279d60_308026ignoreE,@object
	.size		_ZN40_INTERNAL_2841d8d5_4_k_cu_09279d60_308024cuda3std3__442_GLOBAL__N__2841d8d5_4_k_cu_09279d60_308026ignoreE,(_ZN40_INTERNAL_2841d8d5_4_k_cu_09279d60_308024cute7productE - _ZN40_INTERNAL_2841d8d5_4_k_cu_09279d60_308024cuda3std3__442_GLOBAL__N__2841d8d5_4_k_cu_09279d60_308026ignoreE)
_ZN40_INTERNAL_2841d8d5_4_k_cu_09279d60_308024cuda3std3__442_GLOBAL__N__2841d8d5_4_k_cu_09279d60_308026ignoreE:
	.zero		1
	.type		_ZN40_INTERNAL_2841d8d5_4_k_cu_09279d60_308024cute7productE,@object
	.size		_ZN40_INTERNAL_2841d8d5_4_k_cu_09279d60_308024cute7productE,(_ZN40_INTERNAL_2841d8d5_4_k_cu_09279d60_308024cuda3std3__45__cpo3endE - _ZN40_INTERNAL_2841d8d5_4_k_cu_09279d60_308024cute7productE)
_ZN40_INTERNAL_2841d8d5_4_k_cu_09279d60_308024cute7productE:
	.zero		1
	.type		_ZN40_INTERNAL_2841d8d5_4_k_cu_09279d60_308024cuda3std3__45__cpo3endE,@object
	.size		_ZN40_INTERNAL_2841d8d5_4_k_cu_09279d60_308024cuda3std3__45__cpo3endE,(_ZN40_INTERNAL_2841d8d5_4_k_cu_09279d60_308024cuda3std3__419piecewise_constructE - _ZN40_INTERNAL_2841d8d5_4_k_cu_09279d60_308024cuda3std3__45__cpo3endE)
_ZN40_INTERNAL_2841d8d5_4_k_cu_09279d60_308024cuda3std3__45__cpo3endE:
	.zero		1
	.type		_ZN40_INTERNAL_2841d8d5_4_k_cu_09279d60_308024cuda3std3__419piecewise_constructE,@object
	.size		_ZN40_INTERNAL_2841d8d5_4_k_cu_09279d60_308024cuda3std3__419piecewise_constructE,(_ZN40_INTERNAL_2841d8d5_4_k_cu_09279d60_308024cuda3std3__45__cpo4cendE - _ZN40_INTERNAL_2841d8d5_4_k_cu_09279d60_308024cuda3std3__419piecewise_constructE)
_ZN40_INTERNAL_2841d8d5_4_k_cu_09279d60_308024cuda3std3__419piecewise_constructE:
	.zero		1
	.type		_ZN40_INTERNAL_2841d8d5_4_k_cu_09279d60_308024cuda3std3__45__cpo4cendE,@object
	.size		_ZN40_INTERNAL_2841d8d5_4_k_cu_09279d60_308024cuda3std3__45__cpo4cendE,(_ZN40_INTERNAL_2841d8d5_4_k_cu_09279d60_308024cuda3std6ranges3__45__cpo4swapE - _ZN40_INTERNAL_2841d8d5_4_k_cu_09279d60_308024cuda3std3__45__cpo4cendE)
_ZN40_INTERNAL_2841d8d5_4_k_cu_09279d60_308024cuda3std3__45__cpo4cendE:
	.zero		1
	.type		_ZN40_INTERNAL_2841d8d5_4_k_cu_09279d60_308024cuda3std6ranges3__45__cpo4swapE,@object
	.size		_ZN40_INTERNAL_2841d8d5_4_k_cu_09279d60_308024cuda3std6ranges3__45__cpo4swapE,(.L_10 - _ZN40_INTERNAL_2841d8d5_4_k_cu_09279d60_308024cuda3std6ranges3__45__cpo4swapE)
_ZN40_INTERNAL_2841d8d5_4_k_cu_09279d60_308024cuda3std6ranges3__45__cpo4swapE:
	.zero		1
.L_10:


//--------------------- .nv.constant0._ZN7cutlass13device_kernelINS_4gemm6kernel13GemmUniversalIN4cute5tupleIJiiiiEEENS1_10collective13CollectiveMmaINS1_35MainloopSm100TmaUmmaWarpSpecializedILi17ELi2ELi4ENS5_IJNS4_1CILi1EEESB_SB_EEEEENS5_IJNSA_ILi64EEENSA_ILi128EEESE_EEENS_12float_e5m2_tENS5_IJlSB_lEEESH_NS5_IJSB_llEEENS4_8TiledMMAINS4_8MMA_AtomIJNS4_10MMA_TraitsINS4_19SM100_MMA_F8F6F4_SSEJSH_SH_fSE_SF_NS4_17integral_constantINS4_4UMMA5MajorELSQ_0EEENSO_ISQ_LSQ_1EEENSO_INSP_7ScaleInELST_0EEESU_EEEEEENS4_6LayoutISC_NS5_IJNSA_ILi0EEESY_SY_EEEEENS5_IJNS4_10UnderscoreES11_S11_EEEEENS4_13SM90_TMA_LOADENS4_14ComposedLayoutINS4_7SwizzleILi2ELi4ELi3EEENS4_18smem_ptr_flag_bitsILi8EEENSX_INS5_IJNSA_ILi8EEESE_EEENS5_IJSE_SB_EEEEEEEvNS4_8identityES14_NS15_INS16_ILi3ELi4ELi3EEES19_NSX_INS5_IJSF_S1A_EEENS5_IJSB_SF_EEEEEEEvS1F_EENS_8epilogue10collective18CollectiveEpilogueINS1M_23Sm100TmaWarpSpecializedILi2ELi2ELi32ELb0ELb0EEEJSG_NS5_IJNSX_ISE_SB_EES1R_EEESH_SI_SH_SI_NS1M_6fusion15FusionCallbacksIS1Q_NS1T_17LinearCombinationISH_fSH_fLNS_15FloatRoundStyleE2EEESG_S1S_JEEENS4_5SM1004TMEM4LOAD26SM100_TMEM_LOAD_16dp32b32xES14_S1E_NS4_39AutoVectorizingCopyWithAssumedAlignmentILi128EEENS4_14SM90_TMA_STOREES1E_S24_S24_EEEvvEEEEvNT_6ParamsE --------------------------
	.section	.nv.constant0._ZN7cutlass13device_kernelINS_4gemm6kernel13GemmUniversalIN4cute5tupleIJiiiiEEENS1_10collective13CollectiveMmaINS1_35MainloopSm100TmaUmmaWarpSpecializedILi17ELi2ELi4ENS5_IJNS4_1CILi1EEESB_SB_EEEEENS5_IJNSA_ILi64EEENSA_ILi128EEESE_EEENS_12float_e5m2_tENS5_IJlSB_lEEESH_NS5_IJSB_llEEENS4_8TiledMMAINS4_8MMA_AtomIJNS4_10MMA_TraitsINS4_19SM100_MMA_F8F6F4_SSEJSH_SH_fSE_SF_NS4_17integral_constantINS4_4UMMA5MajorELSQ_0EEENSO_ISQ_LSQ_1EEENSO_INSP_7ScaleInELST_0EEESU_EEEEEENS4_6LayoutISC_NS5_IJNSA_ILi0EEESY_SY_EEEEENS5_IJNS4_10UnderscoreES11_S11_EEEEENS4_13SM90_TMA_LOADENS4_14ComposedLayoutINS4_7SwizzleILi2ELi4ELi3EEENS4_18smem_ptr_flag_bitsILi8EEENSX_INS5_IJNSA_ILi8EEESE_EEENS5_IJSE_SB_EEEEEEEvNS4_8identityES14_NS15_INS16_ILi3ELi4ELi3EEES19_NSX_INS5_IJSF_S1A_EEENS5_IJSB_SF_EEEEEEEvS1F_EENS_8epilogue10collective18CollectiveEpilogueINS1M_23Sm100TmaWarpSpecializedILi2ELi2ELi32ELb0ELb0EEEJSG_NS5_IJNSX_ISE_SB_EES1R_EEESH_SI_SH_SI_NS1M_6fusion15FusionCallbacksIS1Q_NS1T_17LinearCombinationISH_fSH_fLNS_15FloatRoundStyleE2EEESG_S1S_JEEENS4_5SM1004TMEM4LOAD26SM100_TMEM_LOAD_16dp32b32xES14_S1E_NS4_39AutoVectorizingCopyWithAssumedAlignmentILi128EEENS4_14SM90_TMA_STOREES1E_S24_S24_EEEvvEEEEvNT_6ParamsE,"a",@progbits
	.sectionflags	@""
	.align	4
.nv.constant0._ZN7cutlass13device_kernelINS_4gemm6kernel13GemmUniversalIN4cute5tupleIJiiiiEEENS1_10collective13CollectiveMmaINS1_35MainloopSm100TmaUmmaWarpSpecializedILi17ELi2ELi4ENS5_IJNS4_1CILi1EEESB_SB_EEEEENS5_IJNSA_ILi64EEENSA_ILi128EEESE_EEENS_12float_e5m2_tENS5_IJlSB_lEEESH_NS5_IJSB_llEEENS4_8TiledMMAINS4_8MMA_AtomIJNS4_10MMA_TraitsINS4_19SM100_MMA_F8F6F4_SSEJSH_SH_fSE_SF_NS4_17integral_constantINS4_4UMMA5MajorELSQ_0EEENSO_ISQ_LSQ_1EEENSO_INSP_7ScaleInELST_0EEESU_EEEEEENS4_6LayoutISC_NS5_IJNSA_ILi0EEESY_SY_EEEEENS5_IJNS4_10UnderscoreES11_S11_EEEEENS4_13SM90_TMA_LOADENS4_14ComposedLayoutINS4_7SwizzleILi2ELi4ELi3EEENS4_18smem_ptr_flag_bitsILi8EEENSX_INS5_IJNSA_ILi8EEESE_EEENS5_IJSE_SB_EEEEEEEvNS4_8identityES14_NS15_INS16_ILi3ELi4ELi3EEES19_NSX_INS5_IJSF_S1A_EEENS5_IJSB_SF_EEEEEEEvS1F_EENS_8epilogue10collective18CollectiveEpilogueINS1M_23Sm100TmaWarpSpecializedILi2ELi2ELi32ELb0ELb0EEEJSG_NS5_IJNSX_ISE_SB_EES1R_EEESH_SI_SH_SI_NS1M_6fusion15FusionCallbacksIS1Q_NS1T_17LinearCombinationISH_fSH_fLNS_15FloatRoundStyleE2EEESG_S1S_JEEENS4_5SM1004TMEM4LOAD26SM100_TMEM_LOAD_16dp32b32xES14_S1E_NS4_39AutoVectorizingCopyWithAssumedAlignmentILi128EEENS4_14SM90_TMA_STOREES1E_S24_S24_EEEvvEEEEvNT_6ParamsE:
	.zero		2944


//--------------------- SYMBOLS --------------------------

	.type		.nv.reservedSmem.offset0,@object
	.size		.nv.reservedSmem.offset0,0x4
	.type		.nv.reservedSmem.cap,@object
	.size		.nv.reservedSmem.cap,0x4
	.type		__assertfail,@function
